	.target	sm_90a

	.elftype	@"ET_EXEC"


//--------------------- .note.nv.tkinfo           --------------------------
	.section	.note.nv.tkinfo,"",@"SHT_NOTE"
	.sectionflags	@"SHF_NOTE_NV_TKINFO"
	.tkinfo
        /*0018*/ 	.word	0x00000002
        /*0030*/ 	.string	""
        /*0030*/ 	.string	"ptxas"
        /*0030*/ 	.string	"Cuda compilation tools, release 13.0, V13.0.88"
        /*0030*/ 	.string	"Build cuda_13.0.r13.0/compiler.36424714_0"
        /*0030*/ 	.string	"-arch sm_90a -m 64 "



//--------------------- .note.nv.cuinfo           --------------------------
	.section	.note.nv.cuinfo,"",@"SHT_NOTE"
	.sectionflags	@"SHF_NOTE_NV_CUINFO"
        /*0018*/ 	.short	0x0002
        /*001a*/ 	.short	0x005a
        /*001c*/ 	.short	0x0082
	.zero		2


//--------------------- .nv.info                  --------------------------
	.section	.nv.info,"",@"SHT_CUDA_INFO"
	.align	4


	//----- nvinfo : EIATTR_REGCOUNT
	.align		4
        /*0000*/ 	.byte	0x04, 0x2f
        /*0002*/ 	.short	(.L_15 - .L_14)
	.align		4
.L_14:
        /*0004*/ 	.word	index@(_ZN7cutlass13device_kernelINS_4gemm6kernel13GemmUniversalIN4cute5tupleIJiiiiEEENS1_10collective13CollectiveMmaINS1_34MainloopSm90TmaGmmaWarpSpecializedILi21ENS5_IJNS4_1CILi2EEENSA_ILi1EEESC_EEENS1_35KernelTmaWarpSpecializedCooperativeEEENS5_IJNSA_ILi256EEENSA_ILi80EEENSA_ILi16EEEEEENS_6half_tENS5_IJlSC_lEEESK_SL_NS4_8TiledMMAINS4_8MMA_AtomIJNS4_4SM904GMMA25MMA_64x16x16_F32F16F16_SSILNSP_5MajorE0ELSR_0ELNSP_7ScaleInE1ELSS_1EEEEEENS4_6LayoutISD_NS5_IJSC_NSA_ILi0EEESW_EEEEENS5_IJNS4_10UnderscoreESZ_SZ_EEEEENS4_13SM90_TMA_LOADENS4_14ComposedLayoutINS4_7SwizzleILi1ELi4ELi3EEENS4_18smem_ptr_flag_bitsILi16EEENSV_INS5_IJNSA_ILi8EEESI_EEENS5_IJSI_SC_EEEEEEEvNS4_8identityENS4_23SM90_TMA_LOAD_MULTICASTES1C_vS1D_EENS_8epilogue10collective6detail29Sm90TmaWarpSpecializedAdapterINS1H_15DefaultEpilogueISK_SL_SL_NS1G_6thread17LinearCombinationISK_Li1EffLNS1L_9ScaleType4KindE0ELNS_15FloatRoundStyleE2ESK_EENS1_15EpilogueDefaultEEEEEvvEEEEvNT_6ParamsE)
        /*0008*/ 	.word	0x000000a8


	//----- nvinfo : EIATTR_FRAME_SIZE
	.align		4
.L_15:
        /*000c*/ 	.byte	0x04, 0x11
        /*000e*/ 	.short	(.L_17 - .L_16)
	.align		4
.L_16:
        /*0010*/ 	.word	index@(_ZN7cutlass13device_kernelINS_4gemm6kernel13GemmUniversalIN4cute5tupleIJiiiiEEENS1_10collective13CollectiveMmaINS1_34MainloopSm90TmaGmmaWarpSpecializedILi21ENS5_IJNS4_1CILi2EEENSA_ILi1EEESC_EEENS1_35KernelTmaWarpSpecializedCooperativeEEENS5_IJNSA_ILi256EEENSA_ILi80EEENSA_ILi16EEEEEENS_6half_tENS5_IJlSC_lEEESK_SL_NS4_8TiledMMAINS4_8MMA_AtomIJNS4_4SM904GMMA25MMA_64x16x16_F32F16F16_SSILNSP_5MajorE0ELSR_0ELNSP_7ScaleInE1ELSS_1EEEEEENS4_6LayoutISD_NS5_IJSC_NSA_ILi0EEESW_EEEEENS5_IJNS4_10UnderscoreESZ_SZ_EEEEENS4_13SM90_TMA_LOADENS4_14ComposedLayoutINS4_7SwizzleILi1ELi4ELi3EEENS4_18smem_ptr_flag_bitsILi16EEENSV_INS5_IJNSA_ILi8EEESI_EEENS5_IJSI_SC_EEEEEEEvNS4_8identityENS4_23SM90_TMA_LOAD_MULTICASTES1C_vS1D_EENS_8epilogue10collective6detail29Sm90TmaWarpSpecializedAdapterINS1H_15DefaultEpilogueISK_SL_SL_NS1G_6thread17LinearCombinationISK_Li1EffLNS1L_9ScaleType4KindE0ELNS_15FloatRoundStyleE2ESK_EENS1_15EpilogueDefaultEEEEEvvEEEEvNT_6ParamsE)
        /*0014*/ 	.word	0x00000000


	//----- nvinfo : EIATTR_MIN_STACK_SIZE
	.align		4
.L_17:
        /*0018*/ 	.byte	0x04, 0x12
        /*001a*/ 	.short	(.L_19 - .L_18)
	.align		4
.L_18:
        /*001c*/ 	.word	index@(_ZN7cutlass13device_kernelINS_4gemm6kernel13GemmUniversalIN4cute5tupleIJiiiiEEENS1_10collective13CollectiveMmaINS1_34MainloopSm90TmaGmmaWarpSpecializedILi21ENS5_IJNS4_1CILi2EEENSA_ILi1EEESC_EEENS1_35KernelTmaWarpSpecializedCooperativeEEENS5_IJNSA_ILi256EEENSA_ILi80EEENSA_ILi16EEEEEENS_6half_tENS5_IJlSC_lEEESK_SL_NS4_8TiledMMAINS4_8MMA_AtomIJNS4_4SM904GMMA25MMA_64x16x16_F32F16F16_SSILNSP_5MajorE0ELSR_0ELNSP_7ScaleInE1ELSS_1EEEEEENS4_6LayoutISD_NS5_IJSC_NSA_ILi0EEESW_EEEEENS5_IJNS4_10UnderscoreESZ_SZ_EEEEENS4_13SM90_TMA_LOADENS4_14ComposedLayoutINS4_7SwizzleILi1ELi4ELi3EEENS4_18smem_ptr_flag_bitsILi16EEENSV_INS5_IJNSA_ILi8EEESI_EEENS5_IJSI_SC_EEEEEEEvNS4_8identityENS4_23SM90_TMA_LOAD_MULTICASTES1C_vS1D_EENS_8epilogue10collective6detail29Sm90TmaWarpSpecializedAdapterINS1H_15DefaultEpilogueISK_SL_SL_NS1G_6thread17LinearCombinationISK_Li1EffLNS1L_9ScaleType4KindE0ELNS_15FloatRoundStyleE2ESK_EENS1_15EpilogueDefaultEEEEEvvEEEEvNT_6ParamsE)
        /*0020*/ 	.word	0x00000000
.L_19:


//--------------------- .nv.compat                --------------------------
	.section	.nv.compat,"",@"SHT_CUDA_COMPAT_INFO"
	.align	4
        /*0000*/ 	.byte	0x02, 0x09, 0x01, 0x00, 0x02, 0x02, 0x04, 0x00, 0x02, 0x05, 0x05, 0x00, 0x03, 0x07, 0x01, 0x01
        /*0010*/ 	.byte	0x02, 0x03, 0x01, 0x00, 0x02, 0x06, 0x01, 0x00, 0x04, 0x0b, 0x08, 0x00, 0x00, 0x00, 0x00, 0x00
        /*0020*/ 	.byte	0x00, 0x00, 0x00, 0x00


//--------------------- .nv.info._ZN7cutlass13device_kernelINS_4gemm6kernel13GemmUniversalIN4cute5tupleIJiiiiEEENS1_10collective13CollectiveMmaINS1_34MainloopSm90TmaGmmaWarpSpecializedILi21ENS5_IJNS4_1CILi2EEENSA_ILi1EEESC_EEENS1_35KernelTmaWarpSpecializedCooperativeEEENS5_IJNSA_ILi256EEENSA_ILi80EEENSA_ILi16EEEEEENS_6half_tENS5_IJlSC_lEEESK_SL_NS4_8TiledMMAINS4_8MMA_AtomIJNS4_4SM904GMMA25MMA_64x16x16_F32F16F16_SSILNSP_5MajorE0ELSR_0ELNSP_7ScaleInE1ELSS_1EEEEEENS4_6LayoutISD_NS5_IJSC_NSA_ILi0EEESW_EEEEENS5_IJNS4_10UnderscoreESZ_SZ_EEEEENS4_13SM90_TMA_LOADENS4_14ComposedLayoutINS4_7SwizzleILi1ELi4ELi3EEENS4_18smem_ptr_flag_bitsILi16EEENSV_INS5_IJNSA_ILi8EEESI_EEENS5_IJSI_SC_EEEEEEEvNS4_8identityENS4_23SM90_TMA_LOAD_MULTICASTES1C_vS1D_EENS_8epilogue10collective6detail29Sm90TmaWarpSpecializedAdapterINS1H_15DefaultEpilogueISK_SL_SL_NS1G_6thread17LinearCombinationISK_Li1EffLNS1L_9ScaleType4KindE0ELNS_15FloatRoundStyleE2ESK_EENS1_15EpilogueDefaultEEEEEvvEEEEvNT_6ParamsE --------------------------
	.section	.nv.info._ZN7cutlass13device_kernelINS_4gemm6kernel13GemmUniversalIN4cute5tupleIJiiiiEEENS1_10collective13CollectiveMmaINS1_34MainloopSm90TmaGmmaWarpSpecializedILi21ENS5_IJNS4_1CILi2EEENSA_ILi1EEESC_EEENS1_35KernelTmaWarpSpecializedCooperativeEEENS5_IJNSA_ILi256EEENSA_ILi80EEENSA_ILi16EEEEEENS_6half_tENS5_IJlSC_lEEESK_SL_NS4_8TiledMMAINS4_8MMA_AtomIJNS4_4SM904GMMA25MMA_64x16x16_F32F16F16_SSILNSP_5MajorE0ELSR_0ELNSP_7ScaleInE1ELSS_1EEEEEENS4_6LayoutISD_NS5_IJSC_NSA_ILi0EEESW_EEEEENS5_IJNS4_10UnderscoreESZ_SZ_EEEEENS4_13SM90_TMA_LOADENS4_14ComposedLayoutINS4_7SwizzleILi1ELi4ELi3EEENS4_18smem_ptr_flag_bitsILi16EEENSV_INS5_IJNSA_ILi8EEESI_EEENS5_IJSI_SC_EEEEEEEvNS4_8identityENS4_23SM90_TMA_LOAD_MULTICASTES1C_vS1D_EENS_8epilogue10collective6detail29Sm90TmaWarpSpecializedAdapterINS1H_15DefaultEpilogueISK_SL_SL_NS1G_6thread17LinearCombinationISK_Li1EffLNS1L_9ScaleType4KindE0ELNS_15FloatRoundStyleE2ESK_EENS1_15EpilogueDefaultEEEEEvvEEEEvNT_6ParamsE,"",@"SHT_CUDA_INFO"
	.sectionflags	@""
	.align	4


	//----- nvinfo : EIATTR_CUDA_API_VERSION
	.align		4
        /*0000*/ 	.byte	0x04, 0x37
        /*0002*/ 	.short	(.L_21 - .L_20)
.L_20:
        /*0004*/ 	.word	0x00000082


	//----- nvinfo : EIATTR_KPARAM_INFO
	.align		4
.L_21:
        /*0008*/ 	.byte	0x04, 0x17
        /*000a*/ 	.short	(.L_23 - .L_22)
.L_22:
        /*000c*/ 	.word	0x00000000
        /*0010*/ 	.short	0x0000
        /*0012*/ 	.short	0x0070
        /*0014*/ 	.byte	0x00, 0xf0, 0x01, 0x10


	//----- nvinfo : EIATTR_SPARSE_MMA_MASK
	.align		4
.L_23:
        /*0018*/ 	.byte	0x03, 0x50
        /*001a*/ 	.short	0x0000


	//----- nvinfo : EIATTR_MAXREG_COUNT
	.align		4
        /*001c*/ 	.byte	0x03, 0x1b
        /*001e*/ 	.short	0x00a8


	//----- nvinfo : EIATTR_NUM_BARRIERS
	.align		4
        /*0020*/ 	.byte	0x02, 0x4c
        /*0022*/ 	.byte	0x01
	.zero		1


	//----- nvinfo : EIATTR_EXTERNS
	.align		4
        /*0024*/ 	.byte	0x04, 0x0f
        /*0026*/ 	.short	(.L_25 - .L_24)


	//   ....[0]....
	.align		4
.L_24:
        /*0028*/ 	.word	index@(__assertfail)


	//----- nvinfo : EIATTR_MERCURY_ISA_VERSION
	.align		4
.L_25:
        /*002c*/ 	.byte	0x03, 0x5f
        /*002e*/ 	.short	0x0101


	//----- nvinfo : EIATTR_INT_WARP_WIDE_INSTR_OFFSETS
	.align		4
        /*0030*/ 	.byte	0x04, 0x31
        /*0032*/ 	.short	(.L_27 - .L_26)


	//   ....[0]....
.L_26:
        /*0034*/ 	.word	0x000006d0


	//   ....[1]....
        /*0038*/ 	.word	0x00000700


	//   ....[2]....
        /*003c*/ 	.word	0x000008c0


	//----- nvinfo : EIATTR_COOP_GROUP_MASK_REGIDS
	.align		4
.L_27:
        /*0040*/ 	.byte	0x04, 0x29
        /*0042*/ 	.short	(.L_29 - .L_28)


	//   ....[0]....
.L_28:
        /*0044*/ 	.word	0xffffffff


	//   ....[1]....
        /*0048*/ 	.word	0xffffffff


	//   ....[2]....
        /*004c*/ 	.word	0xffffffff


	//   ....[3]....
        /*0050*/ 	.word	0xffffffff


	//   ....[4]....
        /*0054*/ 	.word	0xffffffff


	//   ....[5]....
        /*0058*/ 	.word	0xffffffff


	//----- nvinfo : EIATTR_COOP_GROUP_INSTR_OFFSETS
	.align		4
.L_29:
        /*005c*/ 	.byte	0x04, 0x28
        /*005e*/ 	.short	(.L_31 - .L_30)


	//   ....[0]....
.L_30:
        /*0060*/ 	.word	0x00000060


	//   ....[1]....
        /*0064*/ 	.word	0x00000070


	//   ....[2]....
        /*0068*/ 	.word	0x00000130


	//   ....[3]....
        /*006c*/ 	.word	0x00000520


	//   ....[4]....
        /*0070*/ 	.word	0x00000a40


	//   ....[5]....
        /*0074*/ 	.word	0x00001480


	//----- nvinfo : EIATTR_REG_RECONFIG
	.align		4
.L_31:
        /*0078*/ 	.byte	0x01, 0x54
	.zero		2


	//----- nvinfo : EIATTR_SYSCALL_OFFSETS
	.align		4
        /*007c*/ 	.byte	0x04, 0x46
        /*007e*/ 	.short	(.L_33 - .L_32)


	//   ....[0]....
.L_32:
        /*0080*/ 	.word	0x00001640


	//----- nvinfo : EIATTR_MBARRIER_INSTR_OFFSETS
	.align		4
.L_33:
        /*0084*/ 	.byte	0x04, 0x39
        /*0086*/ 	.short	(.L_35 - .L_34)


	//   ....[0]....
.L_34:
        /*0088*/ 	.word	0x00000250
        /*008c*/ 	.word	0x000000ff
        /*0090*/ 	.word	0x00000000
        /*0094*/ 	.short	0x0100
        /*0096*/ 	.byte	0x08
	.zero		1


	//   ....[1]....
        /*0098*/ 	.word	0x00000260
        /*009c*/ 	.word	0x000000ff
        /*00a0*/ 	.word	0x000000a8
        /*00a4*/ 	.short	0x0100
        /*00a6*/ 	.byte	0x08
	.zero		1


	//   ....[2]....
        /*00a8*/ 	.word	0x00000270
        /*00ac*/ 	.word	0x000000ff
        /*00b0*/ 	.word	0x00000008
        /*00b4*/ 	.short	0x0100
        /*00b6*/ 	.byte	0x08
	.zero		1


	//   ....[3]....
        /*00b8*/ 	.word	0x00000280
        /*00bc*/ 	.word	0x000000ff
        /*00c0*/ 	.word	0x000000b0
        /*00c4*/ 	.short	0x0100
        /*00c6*/ 	.byte	0x08
	.zero		1


	//   ....[4]....
        /*00c8*/ 	.word	0x00000290
        /*00cc*/ 	.word	0x000000ff
        /*00d0*/ 	.word	0x00000010
        /*00d4*/ 	.short	0x0100
        /*00d6*/ 	.byte	0x08
	.zero		1


	//   ....[5]....
        /*00d8*/ 	.word	0x000002a0
        /*00dc*/ 	.word	0x000000ff
        /*00e0*/ 	.word	0x000000b8
        /*00e4*/ 	.short	0x0100
        /*00e6*/ 	.byte	0x08
	.zero		1


	//   ....[6]....
        /*00e8*/ 	.word	0x000002b0
        /*00ec*/ 	.word	0x000000ff
        /*00f0*/ 	.word	0x00000018
        /*00f4*/ 	.short	0x0100
        /*00f6*/ 	.byte	0x08
	.zero		1


	//   ....[7]....
        /*00f8*/ 	.word	0x000002c0
        /*00fc*/ 	.word	0x000000ff
        /*0100*/ 	.word	0x000000c0
        /*0104*/ 	.short	0x0100
        /*0106*/ 	.byte	0x08
	.zero		1


	//   ....[8]....
        /*0108*/ 	.word	0x000002d0
        /*010c*/ 	.word	0x000000ff
        /*0110*/ 	.word	0x00000020
        /*0114*/ 	.short	0x0100
        /*0116*/ 	.byte	0x08
	.zero		1


	//   ....[9]....
        /*0118*/ 	.word	0x000002e0
        /*011c*/ 	.word	0x000000ff
        /*0120*/ 	.word	0x000000c8
        /*0124*/ 	.short	0x0100
        /*0126*/ 	.byte	0x08
	.zero		1


	//   ....[10]....
        /*0128*/ 	.word	0x000002f0
        /*012c*/ 	.word	0x000000ff
        /*0130*/ 	.word	0x00000028
        /*0134*/ 	.short	0x0100
        /*0136*/ 	.byte	0x08
	.zero		1


	//   ....[11]....
        /*0138*/ 	.word	0x00000300
        /*013c*/ 	.word	0x000000ff
        /*0140*/ 	.word	0x000000d0
        /*0144*/ 	.short	0x0100
        /*0146*/ 	.byte	0x08
	.zero		1


	//   ....[12]....
        /*0148*/ 	.word	0x00000310
        /*014c*/ 	.word	0x000000ff
        /*0150*/ 	.word	0x00000030
        /*0154*/ 	.short	0x0100
        /*0156*/ 	.byte	0x08
	.zero		1


	//   ....[13]....
        /*0158*/ 	.word	0x00000320
        /*015c*/ 	.word	0x000000ff
        /*0160*/ 	.word	0x000000d8
        /*0164*/ 	.short	0x0100
        /*0166*/ 	.byte	0x08
	.zero		1


	//   ....[14]....
        /*0168*/ 	.word	0x00000330
        /*016c*/ 	.word	0x000000ff
        /*0170*/ 	.word	0x00000038
        /*0174*/ 	.short	0x0100
        /*0176*/ 	.byte	0x08
	.zero		1


	//   ....[15]....
        /*0178*/ 	.word	0x00000340
        /*017c*/ 	.word	0x000000ff
        /*0180*/ 	.word	0x000000e0
        /*0184*/ 	.short	0x0100
        /*0186*/ 	.byte	0x08
	.zero		1


	//   ....[16]....
        /*0188*/ 	.word	0x00000350
        /*018c*/ 	.word	0x000000ff
        /*0190*/ 	.word	0x00000040
        /*0194*/ 	.short	0x0100
        /*0196*/ 	.byte	0x08
	.zero		1


	//   ....[17]....
        /*0198*/ 	.word	0x00000360
        /*019c*/ 	.word	0x000000ff
        /*01a0*/ 	.word	0x000000e8
        /*01a4*/ 	.short	0x0100
        /*01a6*/ 	.byte	0x08
	.zero		1


	//   ....[18]....
        /*01a8*/ 	.word	0x00000370
        /*01ac*/ 	.word	0x000000ff
        /*01b0*/ 	.word	0x00000048
        /*01b4*/ 	.short	0x0100
        /*01b6*/ 	.byte	0x08
	.zero		1


	//   ....[19]....
        /*01b8*/ 	.word	0x00000380
        /*01bc*/ 	.word	0x000000ff
        /*01c0*/ 	.word	0x000000f0
        /*01c4*/ 	.short	0x0100
        /*01c6*/ 	.byte	0x08
	.zero		1


	//   ....[20]....
        /*01c8*/ 	.word	0x00000390
        /*01cc*/ 	.word	0x000000ff
        /*01d0*/ 	.word	0x00000050
        /*01d4*/ 	.short	0x0100
        /*01d6*/ 	.byte	0x08
	.zero		1


	//   ....[21]....
        /*01d8*/ 	.word	0x000003a0
        /*01dc*/ 	.word	0x000000ff
        /*01e0*/ 	.word	0x000000f8
        /*01e4*/ 	.short	0x0100
        /*01e6*/ 	.byte	0x08
	.zero		1


	//   ....[22]....
        /*01e8*/ 	.word	0x000003b0
        /*01ec*/ 	.word	0x000000ff
        /*01f0*/ 	.word	0x00000058
        /*01f4*/ 	.short	0x0100
        /*01f6*/ 	.byte	0x08
	.zero		1


	//   ....[23]....
        /*01f8*/ 	.word	0x000003c0
        /*01fc*/ 	.word	0x000000ff
        /*0200*/ 	.word	0x00000100
        /*0204*/ 	.short	0x0100
        /*0206*/ 	.byte	0x08
	.zero		1


	//   ....[24]....
        /*0208*/ 	.word	0x000003d0
        /*020c*/ 	.word	0x000000ff
        /*0210*/ 	.word	0x00000060
        /*0214*/ 	.short	0x0100
        /*0216*/ 	.byte	0x08
	.zero		1


	//   ....[25]....
        /*0218*/ 	.word	0x000003e0
        /*021c*/ 	.word	0x000000ff
        /*0220*/ 	.word	0x00000108
        /*0224*/ 	.short	0x0100
        /*0226*/ 	.byte	0x08
	.zero		1


	//   ....[26]....
        /*0228*/ 	.word	0x000003f0
        /*022c*/ 	.word	0x000000ff
        /*0230*/ 	.word	0x00000068
        /*0234*/ 	.short	0x0100
        /*0236*/ 	.byte	0x08
	.zero		1


	//   ....[27]....
        /*0238*/ 	.word	0x00000400
        /*023c*/ 	.word	0x000000ff
        /*0240*/ 	.word	0x00000110
        /*0244*/ 	.short	0x0100
        /*0246*/ 	.byte	0x08
	.zero		1


	//   ....[28]....
        /*0248*/ 	.word	0x00000410
        /*024c*/ 	.word	0x000000ff
        /*0250*/ 	.word	0x00000070
        /*0254*/ 	.short	0x0100
        /*0256*/ 	.byte	0x08
	.zero		1


	//   ....[29]....
        /*0258*/ 	.word	0x00000420
        /*025c*/ 	.word	0x000000ff
        /*0260*/ 	.word	0x00000118
        /*0264*/ 	.short	0x0100
        /*0266*/ 	.byte	0x08
	.zero		1


	//   ....[30]....
        /*0268*/ 	.word	0x00000430
        /*026c*/ 	.word	0x000000ff
        /*0270*/ 	.word	0x00000078
        /*0274*/ 	.short	0x0100
        /*0276*/ 	.byte	0x08
	.zero		1


	//   ....[31]....
        /*0278*/ 	.word	0x00000440
        /*027c*/ 	.word	0x000000ff
        /*0280*/ 	.word	0x00000120
        /*0284*/ 	.short	0x0100
        /*0286*/ 	.byte	0x08
	.zero		1


	//   ....[32]....
        /*0288*/ 	.word	0x00000450
        /*028c*/ 	.word	0x000000ff
        /*0290*/ 	.word	0x00000080
        /*0294*/ 	.short	0x0100
        /*0296*/ 	.byte	0x08
	.zero		1


	//   ....[33]....
        /*0298*/ 	.word	0x00000460
        /*029c*/ 	.word	0x000000ff
        /*02a0*/ 	.word	0x00000128
        /*02a4*/ 	.short	0x0100
        /*02a6*/ 	.byte	0x08
	.zero		1


	//   ....[34]....
        /*02a8*/ 	.word	0x00000470
        /*02ac*/ 	.word	0x000000ff
        /*02b0*/ 	.word	0x00000088
        /*02b4*/ 	.short	0x0100
        /*02b6*/ 	.byte	0x08
	.zero		1


	//   ....[35]....
        /*02b8*/ 	.word	0x00000480
        /*02bc*/ 	.word	0x000000ff
        /*02c0*/ 	.word	0x00000130
        /*02c4*/ 	.short	0x0100
        /*02c6*/ 	.byte	0x08
	.zero		1


	//   ....[36]....
        /*02c8*/ 	.word	0x00000490
        /*02cc*/ 	.word	0x000000ff
        /*02d0*/ 	.word	0x00000090
        /*02d4*/ 	.short	0x0100
        /*02d6*/ 	.byte	0x08
	.zero		1


	//   ....[37]....
        /*02d8*/ 	.word	0x000004a0
        /*02dc*/ 	.word	0x000000ff
        /*02e0*/ 	.word	0x00000138
        /*02e4*/ 	.short	0x0100
        /*02e6*/ 	.byte	0x08
	.zero		1


	//   ....[38]....
        /*02e8*/ 	.word	0x000004b0
        /*02ec*/ 	.word	0x000000ff
        /*02f0*/ 	.word	0x00000098
        /*02f4*/ 	.short	0x0100
        /*02f6*/ 	.byte	0x08
	.zero		1


	//   ....[39]....
        /*02f8*/ 	.word	0x000004c0
        /*02fc*/ 	.word	0x000000ff
        /*0300*/ 	.word	0x00000140
        /*0304*/ 	.short	0x0100
        /*0306*/ 	.byte	0x08
	.zero		1


	//   ....[40]....
        /*0308*/ 	.word	0x000004d0
        /*030c*/ 	.word	0x000000ff
        /*0310*/ 	.word	0x000000a0
        /*0314*/ 	.short	0x0100
        /*0316*/ 	.byte	0x08
	.zero		1


	//   ....[41]....
        /*0318*/ 	.word	0x000004e0
        /*031c*/ 	.word	0x000000ff
        /*0320*/ 	.word	0x00000148
        /*0324*/ 	.short	0x0100
        /*0326*/ 	.byte	0x08
	.zero		1


	//   ....[42]....
        /*0328*/ 	.word	0x00000940
        /*032c*/ 	.word	0x000000ff
        /*0330*/ 	.word	0x00000160
        /*0334*/ 	.short	0x0100
        /*0336*/ 	.byte	0x06
	.zero		1


	//   ....[43]....
        /*0338*/ 	.word	0x000009d0
        /*033c*/ 	.word	0x000000ff
        /*0340*/ 	.word	0x00000168
        /*0344*/ 	.short	0x0100
        /*0346*/ 	.byte	0x06
	.zero		1


	//   ....[44]....
        /*0348*/ 	.word	0x000016c0
        /*034c*/ 	.word	0x00000003
        /*0350*/ 	.word	0x00000000
        /*0354*/ 	.short	0x010a
        /*0356*/ 	.byte	0x3f
	.zero		1


	//   ....[45]....
        /*0358*/ 	.word	0x00001700
        /*035c*/ 	.word	0x00000003
        /*0360*/ 	.word	0x00000000
        /*0364*/ 	.short	0x010a
        /*0366*/ 	.byte	0x3f
	.zero		1


	//   ....[46]....
        /*0368*/ 	.word	0x00001c70
        /*036c*/ 	.word	0x000000ff
        /*0370*/ 	.word	0x00000000
        /*0374*/ 	.short	0x010a
        /*0376*/ 	.byte	0x07
	.zero		1


	//   ....[47]....
        /*0378*/ 	.word	0x00001cb0
        /*037c*/ 	.word	0x000000ff
        /*0380*/ 	.word	0x00000000
        /*0384*/ 	.short	0x010a
        /*0386*/ 	.byte	0x07
	.zero		1


	//   ....[48]....
        /*0388*/ 	.word	0x00002100
        /*038c*/ 	.word	0x00000005
        /*0390*/ 	.word	0x00000000
        /*0394*/ 	.short	0x0101
        /*0396*/ 	.byte	0x3f
	.zero		1


	//   ....[49]....
        /*0398*/ 	.word	0x00002310
        /*039c*/ 	.word	0x00000003
        /*03a0*/ 	.word	0x00000000
        /*03a4*/ 	.short	0x0101
        /*03a6*/ 	.byte	0x3f
	.zero		1


	//   ....[50]....
        /*03a8*/ 	.word	0x00008580
        /*03ac*/ 	.word	0x00000014
        /*03b0*/ 	.word	0x000000a8
        /*03b4*/ 	.short	0x010a
        /*03b6*/ 	.byte	0x3f
	.zero		1


	//   ....[51]....
        /*03b8*/ 	.word	0x00008940
        /*03bc*/ 	.word	0x0000000e
        /*03c0*/ 	.word	0x00000168
        /*03c4*/ 	.short	0x0101
        /*03c6*/ 	.byte	0x3f
	.zero		1


	//   ....[52]....
        /*03c8*/ 	.word	0x00009070
        /*03cc*/ 	.word	0x00000007
        /*03d0*/ 	.word	0x00000000
        /*03d4*/ 	.short	0x010a
        /*03d6*/ 	.byte	0x3f
	.zero		1


	//   ....[53]....
        /*03d8*/ 	.word	0x000090f0
        /*03dc*/ 	.word	0x00000008
        /*03e0*/ 	.word	0x00000000
        /*03e4*/ 	.short	0x010a
        /*03e6*/ 	.byte	0x3f
	.zero		1


	//   ....[54]....
        /*03e8*/ 	.word	0x00009180
        /*03ec*/ 	.word	0x00000009
        /*03f0*/ 	.word	0x00000000
        /*03f4*/ 	.short	0x010a
        /*03f6*/ 	.byte	0x3f
	.zero		1


	//   ....[55]....
        /*03f8*/ 	.word	0x00009210
        /*03fc*/ 	.word	0x00000008
        /*0400*/ 	.word	0x00000000
        /*0404*/ 	.short	0x010a
        /*0406*/ 	.byte	0x3f
	.zero		1


	//   ....[56]....
        /*0408*/ 	.word	0x000092a0
        /*040c*/ 	.word	0x00000009
        /*0410*/ 	.word	0x00000000
        /*0414*/ 	.short	0x010a
        /*0416*/ 	.byte	0x3f
	.zero		1


	//   ....[57]....
        /*0418*/ 	.word	0x00009330
        /*041c*/ 	.word	0x00000008
        /*0420*/ 	.word	0x00000000
        /*0424*/ 	.short	0x010a
        /*0426*/ 	.byte	0x3f
	.zero		1


	//   ....[58]....
        /*0428*/ 	.word	0x000093c0
        /*042c*/ 	.word	0x00000009
        /*0430*/ 	.word	0x00000000
        /*0434*/ 	.short	0x010a
        /*0436*/ 	.byte	0x3f
	.zero		1


	//   ....[59]....
        /*0438*/ 	.word	0x00009450
        /*043c*/ 	.word	0x00000008
        /*0440*/ 	.word	0x00000000
        /*0444*/ 	.short	0x010a
        /*0446*/ 	.byte	0x3f
	.zero		1


	//   ....[60]....
        /*0448*/ 	.word	0x000094e0
        /*044c*/ 	.word	0x00000009
        /*0450*/ 	.word	0x00000000
        /*0454*/ 	.short	0x010a
        /*0456*/ 	.byte	0x3f
	.zero		1


	//   ....[61]....
        /*0458*/ 	.word	0x00009570
        /*045c*/ 	.word	0x00000008
        /*0460*/ 	.word	0x00000000
        /*0464*/ 	.short	0x010a
        /*0466*/ 	.byte	0x3f
	.zero		1


	//   ....[62]....
        /*0468*/ 	.word	0x00009600
        /*046c*/ 	.word	0x00000009
        /*0470*/ 	.word	0x00000000
        /*0474*/ 	.short	0x010a
        /*0476*/ 	.byte	0x3f
	.zero		1


	//   ....[63]....
        /*0478*/ 	.word	0x00009690
        /*047c*/ 	.word	0x00000008
        /*0480*/ 	.word	0x00000000
        /*0484*/ 	.short	0x010a
        /*0486*/ 	.byte	0x3f
	.zero		1


	//   ....[64]....
        /*0488*/ 	.word	0x00009720
        /*048c*/ 	.word	0x00000009
        /*0490*/ 	.word	0x00000000
        /*0494*/ 	.short	0x010a
        /*0496*/ 	.byte	0x3f
	.zero		1


	//   ....[65]....
        /*0498*/ 	.word	0x000097b0
        /*049c*/ 	.word	0x00000008
        /*04a0*/ 	.word	0x00000000
        /*04a4*/ 	.short	0x010a
        /*04a6*/ 	.byte	0x3f
	.zero		1


	//   ....[66]....
        /*04a8*/ 	.word	0x00009840
        /*04ac*/ 	.word	0x00000009
        /*04b0*/ 	.word	0x00000000
        /*04b4*/ 	.short	0x010a
        /*04b6*/ 	.byte	0x3f
	.zero		1


	//   ....[67]....
        /*04b8*/ 	.word	0x000098d0
        /*04bc*/ 	.word	0x00000008
        /*04c0*/ 	.word	0x00000000
        /*04c4*/ 	.short	0x010a
        /*04c6*/ 	.byte	0x3f
	.zero		1


	//   ....[68]....
        /*04c8*/ 	.word	0x00009960
        /*04cc*/ 	.word	0x00000009
        /*04d0*/ 	.word	0x00000000
        /*04d4*/ 	.short	0x010a
        /*04d6*/ 	.byte	0x3f
	.zero		1


	//   ....[69]....
        /*04d8*/ 	.word	0x000099f0
        /*04dc*/ 	.word	0x00000008
        /*04e0*/ 	.word	0x00000000
        /*04e4*/ 	.short	0x010a
        /*04e6*/ 	.byte	0x3f
	.zero		1


	//   ....[70]....
        /*04e8*/ 	.word	0x00009a80
        /*04ec*/ 	.word	0x00000009
        /*04f0*/ 	.word	0x00000000
        /*04f4*/ 	.short	0x010a
        /*04f6*/ 	.byte	0x3f
	.zero		1


	//   ....[71]....
        /*04f8*/ 	.word	0x00009b10
        /*04fc*/ 	.word	0x00000006
        /*0500*/ 	.word	0x00000000
        /*0504*/ 	.short	0x010a
        /*0506*/ 	.byte	0x3f
	.zero		1


	//   ....[72]....
        /*0508*/ 	.word	0x00009ba0
        /*050c*/ 	.word	0x00000003
        /*0510*/ 	.word	0x00000000
        /*0514*/ 	.short	0x010a
        /*0516*/ 	.byte	0x3f
	.zero		1


	//   ....[73]....
        /*0518*/ 	.word	0x00009c00
        /*051c*/ 	.word	0x00000003
        /*0520*/ 	.word	0x00000000
        /*0524*/ 	.short	0x010a
        /*0526*/ 	.byte	0x3f
	.zero		1


	//   ....[74]....
        /*0528*/ 	.word	0x00009c60
        /*052c*/ 	.word	0x00000006
        /*0530*/ 	.word	0x00000000
        /*0534*/ 	.short	0x010a
        /*0536*/ 	.byte	0x3f
	.zero		1


	//   ....[75]....
        /*0538*/ 	.word	0x00009d30
        /*053c*/ 	.word	0x00000014
        /*0540*/ 	.word	0x000000a8
        /*0544*/ 	.short	0x010a
        /*0546*/ 	.byte	0x3f
	.zero		1


	//   ....[76]....
        /*0548*/ 	.word	0x00009e00
        /*054c*/ 	.word	0x00000007
        /*0550*/ 	.word	0x00000000
        /*0554*/ 	.short	0x010a
        /*0556*/ 	.byte	0x3f
	.zero		1


	//   ....[77]....
        /*0558*/ 	.word	0x00009e50
        /*055c*/ 	.word	0x00000008
        /*0560*/ 	.word	0x00000000
        /*0564*/ 	.short	0x010a
        /*0566*/ 	.byte	0x3f
	.zero		1


	//   ....[78]....
        /*0568*/ 	.word	0x00009ea0
        /*056c*/ 	.word	0x00000009
        /*0570*/ 	.word	0x00000000
        /*0574*/ 	.short	0x010a
        /*0576*/ 	.byte	0x3f
	.zero		1


	//   ....[79]....
        /*0578*/ 	.word	0x00009ef0
        /*057c*/ 	.word	0x00000008
        /*0580*/ 	.word	0x00000000
        /*0584*/ 	.short	0x010a
        /*0586*/ 	.byte	0x3f
	.zero		1


	//   ....[80]....
        /*0588*/ 	.word	0x00009f40
        /*058c*/ 	.word	0x00000009
        /*0590*/ 	.word	0x00000000
        /*0594*/ 	.short	0x010a
        /*0596*/ 	.byte	0x3f
	.zero		1


	//   ....[81]....
        /*0598*/ 	.word	0x00009f90
        /*059c*/ 	.word	0x00000008
        /*05a0*/ 	.word	0x00000000
        /*05a4*/ 	.short	0x010a
        /*05a6*/ 	.byte	0x3f
	.zero		1


	//   ....[82]....
        /*05a8*/ 	.word	0x00009fe0
        /*05ac*/ 	.word	0x00000009
        /*05b0*/ 	.word	0x00000000
        /*05b4*/ 	.short	0x010a
        /*05b6*/ 	.byte	0x3f
	.zero		1


	//   ....[83]....
        /*05b8*/ 	.word	0x0000a030
        /*05bc*/ 	.word	0x00000008
        /*05c0*/ 	.word	0x00000000
        /*05c4*/ 	.short	0x010a
        /*05c6*/ 	.byte	0x3f
	.zero		1


	//   ....[84]....
        /*05c8*/ 	.word	0x0000a080
        /*05cc*/ 	.word	0x00000009
        /*05d0*/ 	.word	0x00000000
        /*05d4*/ 	.short	0x010a
        /*05d6*/ 	.byte	0x3f
	.zero		1


	//   ....[85]....
        /*05d8*/ 	.word	0x0000a0d0
        /*05dc*/ 	.word	0x00000008
        /*05e0*/ 	.word	0x00000000
        /*05e4*/ 	.short	0x010a
        /*05e6*/ 	.byte	0x3f
	.zero		1


	//   ....[86]....
        /*05e8*/ 	.word	0x0000a120
        /*05ec*/ 	.word	0x00000009
        /*05f0*/ 	.word	0x00000000
        /*05f4*/ 	.short	0x010a
        /*05f6*/ 	.byte	0x3f
	.zero		1


	//   ....[87]....
        /*05f8*/ 	.word	0x0000a170
        /*05fc*/ 	.word	0x00000008
        /*0600*/ 	.word	0x00000000
        /*0604*/ 	.short	0x010a
        /*0606*/ 	.byte	0x3f
	.zero		1


	//   ....[88]....
        /*0608*/ 	.word	0x0000a1c0
        /*060c*/ 	.word	0x00000009
        /*0610*/ 	.word	0x00000000
        /*0614*/ 	.short	0x010a
        /*0616*/ 	.byte	0x3f
	.zero		1


	//   ....[89]....
        /*0618*/ 	.word	0x0000a210
        /*061c*/ 	.word	0x00000008
        /*0620*/ 	.word	0x00000000
        /*0624*/ 	.short	0x010a
        /*0626*/ 	.byte	0x3f
	.zero		1


	//   ....[90]....
        /*0628*/ 	.word	0x0000a260
        /*062c*/ 	.word	0x00000009
        /*0630*/ 	.word	0x00000000
        /*0634*/ 	.short	0x010a
        /*0636*/ 	.byte	0x3f
	.zero		1


	//   ....[91]....
        /*0638*/ 	.word	0x0000a2b0
        /*063c*/ 	.word	0x00000008
        /*0640*/ 	.word	0x00000000
        /*0644*/ 	.short	0x010a
        /*0646*/ 	.byte	0x3f
	.zero		1


	//   ....[92]....
        /*0648*/ 	.word	0x0000a300
        /*064c*/ 	.word	0x00000009
        /*0650*/ 	.word	0x00000000
        /*0654*/ 	.short	0x010a
        /*0656*/ 	.byte	0x3f
	.zero		1


	//   ....[93]....
        /*0658*/ 	.word	0x0000a350
        /*065c*/ 	.word	0x00000008
        /*0660*/ 	.word	0x00000000
        /*0664*/ 	.short	0x010a
        /*0666*/ 	.byte	0x3f
	.zero		1


	//   ....[94]....
        /*0668*/ 	.word	0x0000a3a0
        /*066c*/ 	.word	0x00000009
        /*0670*/ 	.word	0x00000000
        /*0674*/ 	.short	0x010a
        /*0676*/ 	.byte	0x3f
	.zero		1


	//   ....[95]....
        /*0678*/ 	.word	0x0000a3f0
        /*067c*/ 	.word	0x00000006
        /*0680*/ 	.word	0x00000000
        /*0684*/ 	.short	0x010a
        /*0686*/ 	.byte	0x3f
	.zero		1


	//----- nvinfo : EIATTR_NUM_MBARRIERS
	.align		4
.L_35:
        /*0688*/ 	.byte	0x03, 0x38
        /*068a*/ 	.short	0x002c


	//----- nvinfo : EIATTR_EXIT_INSTR_OFFSETS
	.align		4
        /*068c*/ 	.byte	0x04, 0x1c
        /*068e*/ 	.short	(.L_37 - .L_36)


	//   ....[0]....
.L_36:
        /*0690*/ 	.word	0x00000ba0


	//   ....[1]....
        /*0694*/ 	.word	0x000013b0


	//   ....[2]....
        /*0698*/ 	.word	0x00007cb0


	//   ....[3]....
        /*069c*/ 	.word	0x00008210


	//   ....[4]....
        /*06a0*/ 	.word	0x00009bf0


	//----- nvinfo : EIATTR_MAX_THREADS
	.align		4
.L_37:
        /*06a4*/ 	.byte	0x04, 0x05
        /*06a6*/ 	.short	(.L_39 - .L_38)
.L_38:
        /*06a8*/ 	.word	0x00000180
        /*06ac*/ 	.word	0x00000001
        /*06b0*/ 	.word	0x00000001


	//----- nvinfo : EIATTR_CRS_STACK_SIZE
	.align		4
.L_39:
        /*06b4*/ 	.byte	0x04, 0x1e
        /*06b6*/ 	.short	(.L_41 - .L_40)
.L_40:
        /*06b8*/ 	.word	0x00000000


	//----- nvinfo : EIATTR_CBANK_PARAM_SIZE
	.align		4
.L_41:
        /*06bc*/ 	.byte	0x03, 0x19
        /*06be*/ 	.short	0x0470


	//----- nvinfo : EIATTR_PARAM_CBANK
	.align		4
        /*06c0*/ 	.byte	0x04, 0x0a
        /*06c2*/ 	.short	(.L_43 - .L_42)
	.align		4
.L_42:
        /*06c4*/ 	.word	index@(.nv.constant0._ZN7cutlass13device_kernelINS_4gemm6kernel13GemmUniversalIN4cute5tupleIJiiiiEEENS1_10collective13CollectiveMmaINS1_34MainloopSm90TmaGmmaWarpSpecializedILi21ENS5_IJNS4_1CILi2EEENSA_ILi1EEESC_EEENS1_35KernelTmaWarpSpecializedCooperativeEEENS5_IJNSA_ILi256EEENSA_ILi80EEENSA_ILi16EEEEEENS_6half_tENS5_IJlSC_lEEESK_SL_NS4_8TiledMMAINS4_8MMA_AtomIJNS4_4SM904GMMA25MMA_64x16x16_F32F16F16_SSILNSP_5MajorE0ELSR_0ELNSP_7ScaleInE1ELSS_1EEEEEENS4_6LayoutISD_NS5_IJSC_NSA_ILi0EEESW_EEEEENS5_IJNS4_10UnderscoreESZ_SZ_EEEEENS4_13SM90_TMA_LOADENS4_14ComposedLayoutINS4_7SwizzleILi1ELi4ELi3EEENS4_18smem_ptr_flag_bitsILi16EEENSV_INS5_IJNSA_ILi8EEESI_EEENS5_IJSI_SC_EEEEEEEvNS4_8identityENS4_23SM90_TMA_LOAD_MULTICASTES1C_vS1D_EENS_8epilogue10collective6detail29Sm90TmaWarpSpecializedAdapterINS1H_15DefaultEpilogueISK_SL_SL_NS1G_6thread17LinearCombinationISK_Li1EffLNS1L_9ScaleType4KindE0ELNS_15FloatRoundStyleE2ESK_EENS1_15EpilogueDefaultEEEEEvvEEEEvNT_6ParamsE)
        /*06c8*/ 	.short	0x0210
        /*06ca*/ 	.short	0x0470


	//----- nvinfo : EIATTR_SW_WAR
	.align		4
.L_43:
        /*06cc*/ 	.byte	0x04, 0x36
        /*06ce*/ 	.short	(.L_45 - .L_44)
.L_44:
        /*06d0*/ 	.word	0x00000008
.L_45:


//--------------------- .nv.callgraph             --------------------------
	.section	.nv.callgraph,"",@"SHT_CUDA_CALLGRAPH"
	.align	4
	.sectionentsize	8
	.align		4
        /*0000*/ 	.word	0x00000000
	.align		4
        /*0004*/ 	.word	0xffffffff
	.align		4
        /*0008*/ 	.word	index@(_ZN7cutlass13device_kernelINS_4gemm6kernel13GemmUniversalIN4cute5tupleIJiiiiEEENS1_10collective13CollectiveMmaINS1_34MainloopSm90TmaGmmaWarpSpecializedILi21ENS5_IJNS4_1CILi2EEENSA_ILi1EEESC_EEENS1_35KernelTmaWarpSpecializedCooperativeEEENS5_IJNSA_ILi256EEENSA_ILi80EEENSA_ILi16EEEEEENS_6half_tENS5_IJlSC_lEEESK_SL_NS4_8TiledMMAINS4_8MMA_AtomIJNS4_4SM904GMMA25MMA_64x16x16_F32F16F16_SSILNSP_5MajorE0ELSR_0ELNSP_7ScaleInE1ELSS_1EEEEEENS4_6LayoutISD_NS5_IJSC_NSA_ILi0EEESW_EEEEENS5_IJNS4_10UnderscoreESZ_SZ_EEEEENS4_13SM90_TMA_LOADENS4_14ComposedLayoutINS4_7SwizzleILi1ELi4ELi3EEENS4_18smem_ptr_flag_bitsILi16EEENSV_INS5_IJNSA_ILi8EEESI_EEENS5_IJSI_SC_EEEEEEEvNS4_8identityENS4_23SM90_TMA_LOAD_MULTICASTES1C_vS1D_EENS_8epilogue10collective6detail29Sm90TmaWarpSpecializedAdapterINS1H_15DefaultEpilogueISK_SL_SL_NS1G_6thread17LinearCombinationISK_Li1EffLNS1L_9ScaleType4KindE0ELNS_15FloatRoundStyleE2ESK_EENS1_15EpilogueDefaultEEEEEvvEEEEvNT_6ParamsE)
	.align		4
        /*000c*/ 	.word	index@(__assertfail)
	.align		4
        /*0010*/ 	.word	0x00000000
	.align		4
        /*0014*/ 	.word	0xfffffffe
	.align		4
        /*0018*/ 	.word	0x00000000
	.align		4
        /*001c*/ 	.word	0xfffffffd
	.align		4
        /*0020*/ 	.word	0x00000000
	.align		4
        /*0024*/ 	.word	0xfffffffc


//--------------------- .nv.constant4             --------------------------
	.section	.nv.constant4,"a",@progbits
	.align	8
	.align		8
.nv.constant4:
        /*0000*/ 	.dword	__assertfail
	.align		8
        /*0008*/ 	.dword	__unnamed_1
	.align		8
        /*0010*/ 	.dword	_ZN39_INTERNAL_b99b5499_4_k_cu_d09ecdbf_40614cuda3std3__45__cpo5beginE
	.align		8
        /*0018*/ 	.dword	_ZN39_INTERNAL_b99b5499_4_k_cu_d09ecdbf_40614cuda3std3__45__cpo3endE
	.align		8
        /*0020*/ 	.dword	_ZN39_INTERNAL_b99b5499_4_k_cu_d09ecdbf_40614cuda3std3__45__cpo6cbeginE
	.align		8
        /*0028*/ 	.dword	_ZN39_INTERNAL_b99b5499_4_k_cu_d09ecdbf_40614cuda3std3__45__cpo4cendE
	.align		8
        /*0030*/ 	.dword	_ZN39_INTERNAL_b99b5499_4_k_cu_d09ecdbf_40614cuda3std3__441_GLOBAL__N__b99b5499_4_k_cu_d09ecdbf_40616ignoreE
	.align		8
        /*0038*/ 	.dword	_ZN39_INTERNAL_b99b5499_4_k_cu_d09ecdbf_40614cuda3std3__419piecewise_constructE
	.align		8
        /*0040*/ 	.dword	_ZN39_INTERNAL_b99b5499_4_k_cu_d09ecdbf_40614cuda3std3__48in_placeE
	.align		8
        /*0048*/ 	.dword	_ZN39_INTERNAL_b99b5499_4_k_cu_d09ecdbf_40614cuda3std6ranges3__45__cpo4swapE
	.align		8
        /*0050*/ 	.dword	_ZN39_INTERNAL_b99b5499_4_k_cu_d09ecdbf_40614cuda3std6ranges3__45__cpo9iter_moveE
	.align		8
        /*0058*/ 	.dword	_ZN39_INTERNAL_b99b5499_4_k_cu_d09ecdbf_40614cute7productE
	.align		8
        /*0060*/ 	.dword	_ZN39_INTERNAL_b99b5499_4_k_cu_d09ecdbf_40614cute1_E
	.align		8
        /*0068*/ 	.dword	$str$22
	.align		8
        /*0070*/ 	.dword	$str$23


//--------------------- .text._ZN7cutlass13device_kernelINS_4gemm6kernel13GemmUniversalIN4cute5tupleIJiiiiEEENS1_10collective13CollectiveMmaINS1_34MainloopSm90TmaGmmaWarpSpecializedILi21ENS5_IJNS4_1CILi2EEENSA_ILi1EEESC_EEENS1_35KernelTmaWarpSpecializedCooperativeEEENS5_IJNSA_ILi256EEENSA_ILi80EEENSA_ILi16EEEEEENS_6half_tENS5_IJlSC_lEEESK_SL_NS4_8TiledMMAINS4_8MMA_AtomIJNS4_4SM904GMMA25MMA_64x16x16_F32F16F16_SSILNSP_5MajorE0ELSR_0ELNSP_7ScaleInE1ELSS_1EEEEEENS4_6LayoutISD_NS5_IJSC_NSA_ILi0EEESW_EEEEENS5_IJNS4_10UnderscoreESZ_SZ_EEEEENS4_13SM90_TMA_LOADENS4_14ComposedLayoutINS4_7SwizzleILi1ELi4ELi3EEENS4_18smem_ptr_flag_bitsILi16EEENSV_INS5_IJNSA_ILi8EEESI_EEENS5_IJSI_SC_EEEEEEEvNS4_8identityENS4_23SM90_TMA_LOAD_MULTICASTES1C_vS1D_EENS_8epilogue10collective6detail29Sm90TmaWarpSpecializedAdapterINS1H_15DefaultEpilogueISK_SL_SL_NS1G_6thread17LinearCombinationISK_Li1EffLNS1L_9ScaleType4KindE0ELNS_15FloatRoundStyleE2ESK_EENS1_15EpilogueDefaultEEEEEvvEEEEvNT_6ParamsE --------------------------
	.section	.text._ZN7cutlass13device_kernelINS_4gemm6kernel13GemmUniversalIN4cute5tupleIJiiiiEEENS1_10collective13CollectiveMmaINS1_34MainloopSm90TmaGmmaWarpSpecializedILi21ENS5_IJNS4_1CILi2EEENSA_ILi1EEESC_EEENS1_35KernelTmaWarpSpecializedCooperativeEEENS5_IJNSA_ILi256EEENSA_ILi80EEENSA_ILi16EEEEEENS_6half_tENS5_IJlSC_lEEESK_SL_NS4_8TiledMMAINS4_8MMA_AtomIJNS4_4SM904GMMA25MMA_64x16x16_F32F16F16_SSILNSP_5MajorE0ELSR_0ELNSP_7ScaleInE1ELSS_1EEEEEENS4_6LayoutISD_NS5_IJSC_NSA_ILi0EEESW_EEEEENS5_IJNS4_10UnderscoreESZ_SZ_EEEEENS4_13SM90_TMA_LOADENS4_14ComposedLayoutINS4_7SwizzleILi1ELi4ELi3EEENS4_18smem_ptr_flag_bitsILi16EEENSV_INS5_IJNSA_ILi8EEESI_EEENS5_IJSI_SC_EEEEEEEvNS4_8identityENS4_23SM90_TMA_LOAD_MULTICASTES1C_vS1D_EENS_8epilogue10collective6detail29Sm90TmaWarpSpecializedAdapterINS1H_15DefaultEpilogueISK_SL_SL_NS1G_6thread17LinearCombinationISK_Li1EffLNS1L_9ScaleType4KindE0ELNS_15FloatRoundStyleE2ESK_EENS1_15EpilogueDefaultEEEEEvvEEEEvNT_6ParamsE,"ax",@progbits
	.align	128
.text._ZN7cutlass13device_kernelINS_4gemm6kernel13GemmUniversalIN4cute5tupleIJiiiiEEENS1_10collective13CollectiveMmaINS1_34MainloopSm90TmaGmmaWarpSpecializedILi21ENS5_IJNS4_1CILi2EEENSA_ILi1EEESC_EEENS1_35KernelTmaWarpSpecializedCooperativeEEENS5_IJNSA_ILi256EEENSA_ILi80EEENSA_ILi16EEEEEENS_6half_tENS5_IJlSC_lEEESK_SL_NS4_8TiledMMAINS4_8MMA_AtomIJNS4_4SM904GMMA25MMA_64x16x16_F32F16F16_SSILNSP_5MajorE0ELSR_0ELNSP_7ScaleInE1ELSS_1EEEEEENS4_6LayoutISD_NS5_IJSC_NSA_ILi0EEESW_EEEEENS5_IJNS4_10UnderscoreESZ_SZ_EEEEENS4_13SM90_TMA_LOADENS4_14ComposedLayoutINS4_7SwizzleILi1ELi4ELi3EEENS4_18smem_ptr_flag_bitsILi16EEENSV_INS5_IJNSA_ILi8EEESI_EEENS5_IJSI_SC_EEEEEEEvNS4_8identityENS4_23SM90_TMA_LOAD_MULTICASTES1C_vS1D_EENS_8epilogue10collective6detail29Sm90TmaWarpSpecializedAdapterINS1H_15DefaultEpilogueISK_SL_SL_NS1G_6thread17LinearCombinationISK_Li1EffLNS1L_9ScaleType4KindE0ELNS_15FloatRoundStyleE2ESK_EENS1_15EpilogueDefaultEEEEEvvEEEEvNT_6ParamsE:
        .type           _ZN7cutlass13device_kernelINS_4gemm6kernel13GemmUniversalIN4cute5tupleIJiiiiEEENS1_10collective13CollectiveMmaINS1_34MainloopSm90TmaGmmaWarpSpecializedILi21ENS5_IJNS4_1CILi2EEENSA_ILi1EEESC_EEENS1_35KernelTmaWarpSpecializedCooperativeEEENS5_IJNSA_ILi256EEENSA_ILi80EEENSA_ILi16EEEEEENS_6half_tENS5_IJlSC_lEEESK_SL_NS4_8TiledMMAINS4_8MMA_AtomIJNS4_4SM904GMMA25MMA_64x16x16_F32F16F16_SSILNSP_5MajorE0ELSR_0ELNSP_7ScaleInE1ELSS_1EEEEEENS4_6LayoutISD_NS5_IJSC_NSA_ILi0EEESW_EEEEENS5_IJNS4_10UnderscoreESZ_SZ_EEEEENS4_13SM90_TMA_LOADENS4_14ComposedLayoutINS4_7SwizzleILi1ELi4ELi3EEENS4_18smem_ptr_flag_bitsILi16EEENSV_INS5_IJNSA_ILi8EEESI_EEENS5_IJSI_SC_EEEEEEEvNS4_8identityENS4_23SM90_TMA_LOAD_MULTICASTES1C_vS1D_EENS_8epilogue10collective6detail29Sm90TmaWarpSpecializedAdapterINS1H_15DefaultEpilogueISK_SL_SL_NS1G_6thread17LinearCombinationISK_Li1EffLNS1L_9ScaleType4KindE0ELNS_15FloatRoundStyleE2ESK_EENS1_15EpilogueDefaultEEEEEvvEEEEvNT_6ParamsE,@function
        .size           _ZN7cutlass13device_kernelINS_4gemm6kernel13GemmUniversalIN4cute5tupleIJiiiiEEENS1_10collective13CollectiveMmaINS1_34MainloopSm90TmaGmmaWarpSpecializedILi21ENS5_IJNS4_1CILi2EEENSA_ILi1EEESC_EEENS1_35KernelTmaWarpSpecializedCooperativeEEENS5_IJNSA_ILi256EEENSA_ILi80EEENSA_ILi16EEEEEENS_6half_tENS5_IJlSC_lEEESK_SL_NS4_8TiledMMAINS4_8MMA_AtomIJNS4_4SM904GMMA25MMA_64x16x16_F32F16F16_SSILNSP_5MajorE0ELSR_0ELNSP_7ScaleInE1ELSS_1EEEEEENS4_6LayoutISD_NS5_IJSC_NSA_ILi0EEESW_EEEEENS5_IJNS4_10UnderscoreESZ_SZ_EEEEENS4_13SM90_TMA_LOADENS4_14ComposedLayoutINS4_7SwizzleILi1ELi4ELi3EEENS4_18smem_ptr_flag_bitsILi16EEENSV_INS5_IJNSA_ILi8EEESI_EEENS5_IJSI_SC_EEEEEEEvNS4_8identityENS4_23SM90_TMA_LOAD_MULTICASTES1C_vS1D_EENS_8epilogue10collective6detail29Sm90TmaWarpSpecializedAdapterINS1H_15DefaultEpilogueISK_SL_SL_NS1G_6thread17LinearCombinationISK_Li1EffLNS1L_9ScaleType4KindE0ELNS_15FloatRoundStyleE2ESK_EENS1_15EpilogueDefaultEEEEEvvEEEEvNT_6ParamsE,(.L_x_264 - _ZN7cutlass13device_kernelINS_4gemm6kernel13GemmUniversalIN4cute5tupleIJiiiiEEENS1_10collective13CollectiveMmaINS1_34MainloopSm90TmaGmmaWarpSpecializedILi21ENS5_IJNS4_1CILi2EEENSA_ILi1EEESC_EEENS1_35KernelTmaWarpSpecializedCooperativeEEENS5_IJNSA_ILi256EEENSA_ILi80EEENSA_ILi16EEEEEENS_6half_tENS5_IJlSC_lEEESK_SL_NS4_8TiledMMAINS4_8MMA_AtomIJNS4_4SM904GMMA25MMA_64x16x16_F32F16F16_SSILNSP_5MajorE0ELSR_0ELNSP_7ScaleInE1ELSS_1EEEEEENS4_6LayoutISD_NS5_IJSC_NSA_ILi0EEESW_EEEEENS5_IJNS4_10UnderscoreESZ_SZ_EEEEENS4_13SM90_TMA_LOADENS4_14ComposedLayoutINS4_7SwizzleILi1ELi4ELi3EEENS4_18smem_ptr_flag_bitsILi16EEENSV_INS5_IJNSA_ILi8EEESI_EEENS5_IJSI_SC_EEEEEEEvNS4_8identityENS4_23SM90_TMA_LOAD_MULTICASTES1C_vS1D_EENS_8epilogue10collective6detail29Sm90TmaWarpSpecializedAdapterINS1H_15DefaultEpilogueISK_SL_SL_NS1G_6thread17LinearCombinationISK_Li1EffLNS1L_9ScaleType4KindE0ELNS_15FloatRoundStyleE2ESK_EENS1_15EpilogueDefaultEEEEEvvEEEEvNT_6ParamsE)
        .other          _ZN7cutlass13device_kernelINS_4gemm6kernel13GemmUniversalIN4cute5tupleIJiiiiEEENS1_10collective13CollectiveMmaINS1_34MainloopSm90TmaGmmaWarpSpecializedILi21ENS5_IJNS4_1CILi2EEENSA_ILi1EEESC_EEENS1_35KernelTmaWarpSpecializedCooperativeEEENS5_IJNSA_ILi256EEENSA_ILi80EEENSA_ILi16EEEEEENS_6half_tENS5_IJlSC_lEEESK_SL_NS4_8TiledMMAINS4_8MMA_AtomIJNS4_4SM904GMMA25MMA_64x16x16_F32F16F16_SSILNSP_5MajorE0ELSR_0ELNSP_7ScaleInE1ELSS_1EEEEEENS4_6LayoutISD_NS5_IJSC_NSA_ILi0EEESW_EEEEENS5_IJNS4_10UnderscoreESZ_SZ_EEEEENS4_13SM90_TMA_LOADENS4_14ComposedLayoutINS4_7SwizzleILi1ELi4ELi3EEENS4_18smem_ptr_flag_bitsILi16EEENSV_INS5_IJNSA_ILi8EEESI_EEENS5_IJSI_SC_EEEEEEEvNS4_8identityENS4_23SM90_TMA_LOAD_MULTICASTES1C_vS1D_EENS_8epilogue10collective6detail29Sm90TmaWarpSpecializedAdapterINS1H_15DefaultEpilogueISK_SL_SL_NS1G_6thread17LinearCombinationISK_Li1EffLNS1L_9ScaleType4KindE0ELNS_15FloatRoundStyleE2ESK_EENS1_15EpilogueDefaultEEEEEvvEEEEvNT_6ParamsE,@"STO_CUDA_ENTRY STV_DEFAULT"
_ZN7cutlass13device_kernelINS_4gemm6kernel13GemmUniversalIN4cute5tupleIJiiiiEEENS1_10collective13CollectiveMmaINS1_34MainloopSm90TmaGmmaWarpSpecializedILi21ENS5_IJNS4_1CILi2EEENSA_ILi1EEESC_EEENS1_35KernelTmaWarpSpecializedCooperativeEEENS5_IJNSA_ILi256EEENSA_ILi80EEENSA_ILi16EEEEEENS_6half_tENS5_IJlSC_lEEESK_SL_NS4_8TiledMMAINS4_8MMA_AtomIJNS4_4SM904GMMA25MMA_64x16x16_F32F16F16_SSILNSP_5MajorE0ELSR_0ELNSP_7ScaleInE1ELSS_1EEEEEENS4_6LayoutISD_NS5_IJSC_NSA_ILi0EEESW_EEEEENS5_IJNS4_10UnderscoreESZ_SZ_EEEEENS4_13SM90_TMA_LOADENS4_14ComposedLayoutINS4_7SwizzleILi1ELi4ELi3EEENS4_18smem_ptr_flag_bitsILi16EEENSV_INS5_IJNSA_ILi8EEESI_EEENS5_IJSI_SC_EEEEEEEvNS4_8identityENS4_23SM90_TMA_LOAD_MULTICASTES1C_vS1D_EENS_8epilogue10collective6detail29Sm90TmaWarpSpecializedAdapterINS1H_15DefaultEpilogueISK_SL_SL_NS1G_6thread17LinearCombinationISK_Li1EffLNS1L_9ScaleType4KindE0ELNS_15FloatRoundStyleE2ESK_EENS1_15EpilogueDefaultEEEEEvvEEEEvNT_6ParamsE:
[----:B------:R-:W0:Y:S01]  /*0000*/  LDC R1, c[0x0][0x28] ;  /* 0x00000a00ff017b82 */ /* 0x000e220000000800 */
[----:B------:R-:W1:Y:S01]  /*0010*/  S2R R18, SR_TID.X ;  /* 0x0000000000127919 */ /* 0x000e620000002100 */
[----:B------:R-:W-:Y:S01]  /*0020*/  ELECT P0, URZ, PT ;  /* 0x00000000003f782f */ /* 0x000fe20003800000 */
[----:B------:R-:W-:Y:S01]  /*0030*/  BSSY B0, `(.L_x_0) ;  /* 0x000000f000007945 */ /* 0x000fe20003800000 */
[--C-:B-1----:R-:W-:Y:S02]  /*0040*/  SHF.R.U32.HI R0, RZ, 0x5, R18.reuse ;  /* 0x00000005ff007819 */ /* 0x102fe40000011612 */
[----:B------:R-:W-:-:S03]  /*0050*/  SHF.R.U32.HI R3, RZ, 0x7, R18 ;  /* 0x00000007ff037819 */ /* 0x000fc60000011612 */
[----:B------:R-:W1:Y:S04]  /*0060*/  SHFL.IDX PT, R2, R0, RZ, 0x1f ;  /* 0x00001fff00027589 */ /* 0x000e6800000e0000 */
[----:B------:R2:W3:Y:S01]  /*0070*/  SHFL.IDX PT, R5, R3, RZ, 0x1f ;  /* 0x00001fff03057589 */ /* 0x0004e200000e0000 */
[----:B-1----:R-:W-:-:S13]  /*0080*/  ISETP.NE.OR P0, PT, R2, RZ, !P0 ;  /* 0x000000ff0200720c */ /* 0x002fda0004705670 */
[----:B0-23--:R-:W-:Y:S05]  /*0090*/  @P0 BRA `(.L_x_1) ;  /* 0x0000000000200947 */ /* 0x00dfea0003800000 */
[----:B------:R-:W-:Y:S02]  /*00a0*/  ULDC.64 UR4, c[0x0][0x198] ;  /* 0x0000660000047ab9 */ /* 0x000fe40000000a00 */
[----:B------:R-:W-:Y:S02]  /*00b0*/  UIADD3 UR6, UP0, UR4, 0xf0, URZ ;  /* 0x000000f004067890 */ /* 0x000fe4000ff1e03f */
[----:B------:R-:W-:Y:S02]  /*00c0*/  UIADD3 UR4, UP1, UR4, 0x1f0, URZ ;  /* 0x000001f004047890 */ /* 0x000fe4000ff3e03f */
[----:B------:R-:W-:Y:S02]  /*00d0*/  UIADD3.X UR7, URZ, UR5, URZ, UP0, !UPT ;  /* 0x000000053f077290 */ /* 0x000fe400087fe43f */
[----:B------:R-:W-:-:S07]  /*00e0*/  UIADD3.X UR5, URZ, UR5, URZ, UP1, !UPT ;  /* 0x000000053f057290 */ /* 0x000fce0008ffe43f */
[----:B------:R0:W-:Y:S02]  /*00f0*/  UTMACCTL.PF [UR6] ;  /* 0x00000000060079b9 */ /* 0x0001e40008040000 */
[----:B------:R0:W-:Y:S02]  /*0100*/  UTMACCTL.PF [UR4] ;  /* 0x00000000040079b9 */ /* 0x0001e40008040000 */
[----:B0-----:R-:W-:Y:S01]  /*0110*/  NOP ;  /* 0x0000000000007918 */ /* 0x001fe20000000000 */
.L_x_1:
[----:B------:R-:W-:Y:S05]  /*0120*/  BSYNC B0 ;  /* 0x0000000000007941 */ /* 0x000fea0003800000 */
.L_x_0:
[----:B------:R-:W0:Y:S02]  /*0130*/  SHFL.IDX PT, R3, R0, RZ, 0x1f ;  /* 0x00001fff00037589 */ /* 0x000e2400000e0000 */
[----:B0-----:R-:W-:-:S13]  /*0140*/  ISETP.NE.AND P0, PT, R3, RZ, PT ;  /* 0x000000ff0300720c */ /* 0x001fda0003f05270 */
[----:B------:R-:W-:Y:S05]  /*0150*/  @P0 BRA `(.L_x_2) ;  /* 0x0000000000ec0947 */ /* 0x000fea0003800000 */
[----:B------:R-:W-:Y:S01]  /*0160*/  ELECT P0, URZ, PT ;  /* 0x00000000003f782f */ /* 0x000fe20003800000 */
[----:B------:R-:W-:-:S12]  /*0170*/  BSSY B0, `(.L_x_2) ;  /* 0x0000039000007945 */ /* 0x000fd80003800000 */
[----:B------:R-:W-:Y:S05]  /*0180*/  @!P0 BRA `(.L_x_3) ;  /* 0x0000000000dc8947 */ /* 0x000fea0003800000 */
[----:B------:R-:W0:Y:S01]  /*0190*/  S2UR UR8, SR_CgaCtaId ;  /* 0x00000000000879c3 */ /* 0x000e220000008800 */
[----:B------:R-:W-:Y:S01]  /*01a0*/  UMOV UR4, 0x400 ;  /* 0x0000040000047882 */ /* 0x000fe20000000000 */
[----:B------:R-:W-:Y:S01]  /*01b0*/  UMOV UR5, 0x1 ;  /* 0x0000000100057882 */ /* 0x000fe20000000000 */
[----:B------:R-:W-:Y:S02]  /*01c0*/  UMOV UR6, 0x4 ;  /* 0x0000000400067882 */ /* 0x000fe40000000000 */
[----:B------:R-:W-:-:S04]  /*01d0*/  UIADD3 UR6, -UR6, 0x100000, URZ ;  /* 0x0010000006067890 */ /* 0x000fc8000fffe13f */
[----:B------:R-:W-:Y:S02]  /*01e0*/  USHF.L.U32 UR7, UR6, 0xb, URZ ;  /* 0x0000000b06077899 */ /* 0x000fe4000800063f */
[----:B------:R-:W-:Y:S02]  /*01f0*/  USHF.L.U32 UR6, UR6, 0x1, URZ ;  /* 0x0000000106067899 */ /* 0x000fe4000800063f */
[----:B0-----:R-:W-:Y:S02]  /*0200*/  ULEA UR8, UR8, UR4, 0x18 ;  /* 0x0000000408087291 */ /* 0x001fe4000f8ec03f */
[----:B------:R-:W-:-:S04]  /*0210*/  UIADD3 UR4, -UR5, 0x100000, URZ ;  /* 0x0010000005047890 */ /* 0x000fc8000fffe13f */
[----:B------:R-:W-:Y:S02]  /*0220*/  USHF.L.U32 UR5, UR4, 0xb, URZ ;  /* 0x0000000b04057899 */ /* 0x000fe4000800063f */
[----:B------:R-:W-:Y:S01]  /*0230*/  USHF.L.U32 UR4, UR4, 0x1, URZ ;  /* 0x0000000104047899 */ /* 0x000fe2000800063f */
[----:B------:R-:W0:Y:S11]  /*0240*/  FENCE.VIEW.ASYNC.S ;  /* 0x00000000000073c6 */ /* 0x000e360000000000 */
[----:B0-----:R0:W1:Y:S01]  /*0250*/  SYNCS.EXCH.64 URZ, [UR8], UR4 ;  /* 0x00000004083f75b2 */ /* 0x0010620008000100 */
[----:B------:R0:W2:Y:S01]  /*0260*/  SYNCS.EXCH.64 URZ, [UR8+0xa8], UR6 ;  /* 0x0000a806083f75b2 */ /* 0x0000a20008000100 */
[----:B------:R0:W3:Y:S01]  /*0270*/  SYNCS.EXCH.64 URZ, [UR8+0x8], UR4 ;  /* 0x00000804083f75b2 */ /* 0x0000e20008000100 */
[----:B------:R0:W4:Y:S01]  /*0280*/  SYNCS.EXCH.64 URZ, [UR8+0xb0], UR6 ;  /* 0x0000b006083f75b2 */ /* 0x0001220008000100 */
[----:B------:R0:W0:Y:S01]  /*0290*/  SYNCS.EXCH.64 URZ, [UR8+0x10], UR4 ;  /* 0x00001004083f75b2 */ /* 0x0000220008000100 */
        /* <DEDUP_REMOVED lines=37> */
[----:B-1234-:R-:W-:Y:S01]  /*04f0*/  NOP ;  /* 0x0000000000007918 */ /* 0x01efe20000000000 */
.L_x_3:
[----:B0-----:R-:W-:Y:S05]  /*0500*/  BSYNC B0 ;  /* 0x0000000000007941 */ /* 0x001fea0003800000 */
.L_x_2:
[----:B------:R-:W-:Y:S01]  /*0510*/  SHF.R.S32.HI R7, RZ, 0x1f, R18 ;  /* 0x0000001fff077819 */ /* 0x000fe20000011412 */
[----:B------:R-:W0:Y:S01]  /*0520*/  SHFL.IDX PT, R0, R0, RZ, 0x1f ;  /* 0x00001fff00007589 */ /* 0x000e2200000e0000 */
[----:B------:R-:W1:Y:S01]  /*0530*/  S2UR UR8, SR_CTAID.X ;  /* 0x00000000000879c3 */ /* 0x000e620000002500 */
[----:B------:R-:W-:Y:S02]  /*0540*/  ELECT P0, URZ, PT ;  /* 0x00000000003f782f */ /* 0x000fe40003800000 */
[----:B------:R-:W-:Y:S01]  /*0550*/  LEA.HI R7, R7, R18, RZ, 0x7 ;  /* 0x0000001207077211 */ /* 0x000fe200078f38ff */
[----:B------:R-:W2:Y:S01]  /*0560*/  S2R R4, SR_CTAID.Y ;  /* 0x0000000000047919 */ /* 0x000ea20000002600 */
[----:B------:R-:W-:Y:S01]  /*0570*/  SHF.R.S32.HI R8, RZ, 0x1f, R3 ;  /* 0x0000001fff087819 */ /* 0x000fe20000011403 */
[----:B------:R-:W-:Y:S01]  /*0580*/  ULDC UR4, c[0x0][0x150] ;  /* 0x0000540000047ab9 */ /* 0x000fe20000000800 */
[----:B------:R-:W-:Y:S01]  /*0590*/  LOP3.LUT R7, R7, 0xffffff80, RZ, 0xc0, !PT ;  /* 0xffffff8007077812 */ /* 0x000fe200078ec0ff */
[----:B------:R-:W-:Y:S01]  /*05a0*/  NOP ;  /* 0x0000000000007918 */ /* 0x000fe20000000000 */
[----:B------:R-:W-:Y:S01]  /*05b0*/  LEA.HI R8, R8, R3, RZ, 0x2 ;  /* 0x0000000308087211 */ /* 0x000fe200078f10ff */
[----:B------:R-:W3:Y:S01]  /*05c0*/  LDC R10, c[0x0][0x144] ;  /* 0x00005100ff0a7b82 */ /* 0x000ee20000000800 */
[----:B------:R-:W-:Y:S01]  /*05d0*/  NOP ;  /* 0x0000000000007918 */ /* 0x000fe20000000000 */
[----:B------:R-:W-:Y:S01]  /*05e0*/  IMAD.IADD R6, R18, 0x1, -R7 ;  /* 0x0000000112067824 */ /* 0x000fe200078e0a07 */
[----:B------:R-:W-:Y:S01]  /*05f0*/  LOP3.LUT R8, R8, 0x3ffffffc, RZ, 0xc0, !PT ;  /* 0x3ffffffc08087812 */ /* 0x000fe200078ec0ff */
[----:B------:R-:W-:Y:S01]  /*0600*/  IMAD.MOV.U32 R23, RZ, RZ, 0x1 ;  /* 0x00000001ff177424 */ /* 0x000fe200078e00ff */
[----:B------:R-:W-:-:S02]  /*0610*/  ISETP.NE.AND P3, PT, R5, RZ, PT ;  /* 0x000000ff0500720c */ /* 0x000fc40003f65270 */
[----:B------:R-:W-:Y:S01]  /*0620*/  SHF.R.S32.HI R7, RZ, 0x1f, R6 ;  /* 0x0000001fff077819 */ /* 0x000fe20000011406 */
[----:B------:R-:W-:Y:S01]  /*0630*/  IMAD.IADD R8, R3, 0x1, -R8 ;  /* 0x0000000103087824 */ /* 0x000fe200078e0a08 */
[----:B------:R-:W4:Y:S02]  /*0640*/  LDC R13, c[0x0][0x140] ;  /* 0x00005000ff0d7b82 */ /* 0x000f240000000800 */
[----:B------:R-:W-:Y:S02]  /*0650*/  LEA.HI R7, R7, R6, RZ, 0x3 ;  /* 0x0000000607077211 */ /* 0x000fe400078f18ff */
[----:B0-----:R-:W-:Y:S02]  /*0660*/  ISETP.NE.OR P0, PT, R0, RZ, !P0 ;  /* 0x000000ff0000720c */ /* 0x001fe40004705670 */
[--C-:B------:R-:W-:Y:S02]  /*0670*/  SHF.R.S32.HI R0, RZ, 0x3, R7.reuse ;  /* 0x00000003ff007819 */ /* 0x100fe40000011407 */
[----:B------:R-:W-:-:S02]  /*0680*/  SHF.R.S32.HI R7, RZ, 0x1f, R7 ;  /* 0x0000001fff077819 */ /* 0x000fc40000011407 */
[----:B-1----:R-:W-:Y:S02]  /*0690*/  I2FP.F32.U32 R9, UR8 ;  /* 0x0000000800097c45 */ /* 0x002fe40008201000 */
[----:B------:R-:W-:-:S03]  /*06a0*/  LEA.HI R7, R7, R0, RZ, 0x2 ;  /* 0x0000000007077211 */ /* 0x000fc600078f10ff */
[----:B------:R-:W-:Y:S01]  /*06b0*/  FMUL R9, R9, UR4 ;  /* 0x0000000409097c20 */ /* 0x000fe20008400000 */
[----:B------:R-:W-:Y:S01]  /*06c0*/  LOP3.LUT R7, R7, 0xfffffffc, RZ, 0xc0, !PT ;  /* 0xfffffffc07077812 */ /* 0x000fe200078ec0ff */
[----:B------:R-:W-:Y:S01]  /*06d0*/  VOTEU.ALL UP0, P0 ;  /* 0x00000000003f7886 */ /* 0x000fe20000000000 */
[----:B--2---:R-:W-:Y:S01]  /*06e0*/  I2FP.F32.U32 R3, R4 ;  /* 0x0000000400037245 */ /* 0x004fe20000201000 */
[----:B------:R-:W-:Y:S01]  /*06f0*/  ULDC UR4, c[0x0][0x154] ;  /* 0x0000550000047ab9 */ /* 0x000fe20000000800 */
[----:B------:R-:W-:Y:S01]  /*0700*/  VOTEU.ALL UP1, P0 ;  /* 0x00000000003f7886 */ /* 0x000fe20000020000 */
[----:B------:R-:W0:Y:S01]  /*0710*/  F2I.U32.TRUNC.NTZ R9, R9 ;  /* 0x0000000900097305 */ /* 0x000e22000020f000 */
[----:B------:R-:W-:Y:S01]  /*0720*/  IMAD.IADD R7, R0, 0x1, -R7 ;  /* 0x0000000100077824 */ /* 0x000fe200078e0a07 */
[----:B------:R-:W1:Y:S01]  /*0730*/  @!UP0 S2UR UR7, SR_CgaCtaId ;  /* 0x00000000000789c3 */ /* 0x000e620000008800 */
[----:B------:R-:W-:Y:S01]  /*0740*/  FMUL R12, R3, UR4 ;  /* 0x00000004030c7c20 */ /* 0x000fe20008400000 */
[----:B------:R-:W-:Y:S01]  /*0750*/  UMOV UR4, 0x20 ;  /* 0x0000002000047882 */ /* 0x000fe20000000000 */
[----:B------:R-:W-:Y:S01]  /*0760*/  IMAD R8, R8, 0x4, R7 ;  /* 0x0000000408087824 */ /* 0x000fe200078e0207 */
[----:B------:R-:W-:Y:S01]  /*0770*/  @!UP0 UMOV UR6, 0x400 ;  /* 0x0000040000068882 */ /* 0x000fe20000000000 */
[----:B------:R-:W-:-:S04]  /*0780*/  @!UP0 UIADD3 UR4, -UR4, 0x100000, URZ ;  /* 0x0010000004048890 */ /* 0x000fc8000fffe13f */
[----:B------:R-:W-:Y:S02]  /*0790*/  @!UP0 USHF.L.U32 UR5, UR4, 0xb, URZ ;  /* 0x0000000b04058899 */ /* 0x000fe4000800063f */
[----:B------:R-:W-:Y:S01]  /*07a0*/  @!UP0 USHF.L.U32 UR4, UR4, 0x1, URZ ;  /* 0x0000000104048899 */ /* 0x000fe2000800063f */
[----:B----4-:R-:W-:Y:S01]  /*07b0*/  ISETP.EQ.U32.AND P2, PT, R13, 0x1, PT ;  /* 0x000000010d00780c */ /* 0x010fe20003f42070 */
[----:B------:R-:W2:Y:S01]  /*07c0*/  F2I.U32.TRUNC.NTZ R12, R12 ;  /* 0x0000000c000c7305 */ /* 0x000ea2000020f000 */
[----:B------:R-:W-:Y:S01]  /*07d0*/  LEA.HI R0, R8, R8, RZ, 0x1 ;  /* 0x0000000808007211 */ /* 0x000fe200078f08ff */
[----:B------:R-:W4:Y:S03]  /*07e0*/  LDC R7, c[0x0][0x148] ;  /* 0x00005200ff077b82 */ /* 0x000f260000000800 */
[----:B------:R-:W-:Y:S01]  /*07f0*/  LOP3.LUT R11, R0, 0xfffffffe, RZ, 0xc0, !PT ;  /* 0xfffffffe000b7812 */ /* 0x000fe200078ec0ff */
[----:B0-----:R-:W-:Y:S01]  /*0800*/  IMAD.MOV R15, RZ, RZ, -R9 ;  /* 0x000000ffff0f7224 */ /* 0x001fe200078e0a09 */
[----:B------:R-:W-:-:S03]  /*0810*/  SHF.R.S32.HI R9, RZ, 0x1f, R2 ;  /* 0x0000001fff097819 */ /* 0x000fc60000011402 */
[----:B---3--:R-:W-:Y:S01]  /*0820*/  IMAD R3, R10, R15, UR8 ;  /* 0x000000080a037e24 */ /* 0x008fe2000f8e020f */
[----:B------:R-:W-:Y:S01]  /*0830*/  LEA.HI R9, R9, R2, RZ, 0x2 ;  /* 0x0000000209097211 */ /* 0x000fe200078f10ff */
[C---:B------:R-:W-:Y:S02]  /*0840*/  IMAD.IADD R0, R8.reuse, 0x1, -R11 ;  /* 0x0000000108007824 */ /* 0x040fe400078e0a0b */
[----:B------:R-:W-:Y:S01]  /*0850*/  IMAD.SHL.U32 R11, R8, 0x4, RZ ;  /* 0x00000004080b7824 */ /* 0x000fe200078e00ff */
[----:B------:R-:W-:Y:S01]  /*0860*/  LOP3.LUT R9, R9, 0xfffffffc, RZ, 0xc0, !PT ;  /* 0xfffffffc09097812 */ /* 0x000fe200078ec0ff */
[----:B--2---:R-:W-:Y:S01]  /*0870*/  IMAD.MOV R21, RZ, RZ, -R12 ;  /* 0x000000ffff157224 */ /* 0x004fe200078e0a0c */
[----:B------:R-:W-:Y:S01]  /*0880*/  ISETP.NE.AND P4, PT, R0, R3, PT ;  /* 0x000000030000720c */ /* 0x000fe20003f85270 */
[----:B-1----:R-:W-:Y:S01]  /*0890*/  @!UP0 ULEA UR6, UR7, UR6, 0x18 ;  /* 0x0000000607068291 */ /* 0x002fe2000f8ec03f */
[----:B------:R-:W-:Y:S01]  /*08a0*/  LOP3.LUT R22, R8, 0xc, R11, 0x78, !PT ;  /* 0x0000000c08167812 */ /* 0x000fe200078e780b */
[----:B------:R-:W-:Y:S01]  /*08b0*/  IMAD.IADD R0, R2, 0x1, -R9 ;  /* 0x0000000102007824 */ /* 0x000fe200078e0a09 */
[----:B------:R-:W-:Y:S01]  /*08c0*/  VOTEU.ALL UP0, P0 ;  /* 0x00000000003f7886 */ /* 0x000fe20000000000 */
[----:B------:R-:W-:Y:S01]  /*08d0*/  LOP3.LUT P0, RZ, R6, 0x7, RZ, 0xc0, !PT ;  /* 0x0000000706ff7812 */ /* 0x000fe2000780c0ff */
[----:B------:R-:W-:-:S02]  /*08e0*/  VIADD R6, R5, 0xffffffff ;  /* 0xffffffff05067836 */ /* 0x000fc40000000000 */
[----:B------:R-:W-:Y:S01]  /*08f0*/  ISETP.NE.AND P1, PT, R0, 0x3, PT ;  /* 0x000000030000780c */ /* 0x000fe20003f25270 */
[----:B----4-:R-:W-:Y:S01]  /*0900*/  IMAD R9, R7, R21, R4 ;  /* 0x0000001507097224 */ /* 0x010fe200078e0204 */
[----:B------:R-:W-:Y:S02]  /*0910*/  ISETP.LT.U32.AND P0, PT, R22, 0x2, !P0 ;  /* 0x000000021600780c */ /* 0x000fe40004701070 */
[----:B------:R-:W-:Y:S01]  /*0920*/  ISETP.EQ.OR P1, PT, R0, RZ, !P1 ;  /* 0x000000ff0000720c */ /* 0x000fe20004f22670 */
[----:B------:R-:W0:Y:S02]  /*0930*/  FENCE.VIEW.ASYNC.S ;  /* 0x00000000000073c6 */ /* 0x000e240000000000 */
[----:B0-----:R0:W1:Y:S01]  /*0940*/  @!UP0 SYNCS.EXCH.64 URZ, [UR6+0x160], UR4 ;  /* 0x00016004063f85b2 */ /* 0x0010620008000100 */
[----:B------:R-:W-:Y:S02]  /*0950*/  @P4 LEA.HI R2, R22, R22, RZ, 0x1 ;  /* 0x0000001616024211 */ /* 0x000fe400078f08ff */
[----:B------:R-:W-:-:S02]  /*0960*/  ISETP.EQ.AND P1, PT, R5, RZ, P1 ;  /* 0x000000ff0500720c */ /* 0x000fc40000f22270 */
[----:B------:R-:W-:Y:S02]  /*0970*/  @P4 SHF.R.S32.HI R2, RZ, 0x1, R2 ;  /* 0x00000001ff024819 */ /* 0x000fe40000011402 */
[----:B------:R-:W-:Y:S02]  /*0980*/  ISETP.GE.U32.AND P6, PT, R6, 0x2, PT ;  /* 0x000000020600780c */ /* 0x000fe40003fc6070 */
[----:B------:R-:W-:Y:S02]  /*0990*/  @P4 ISETP.NE.AND P5, PT, R2, R9, PT ;  /* 0x000000090200420c */ /* 0x000fe40003fa5270 */
[----:B------:R-:W-:Y:S02]  /*09a0*/  SEL R2, RZ, 0x1, !P0 ;  /* 0x00000001ff027807 */ /* 0x000fe40004000000 */
[----:B------:R-:W-:Y:S02]  /*09b0*/  @P4 SEL R23, RZ, 0x1, P5 ;  /* 0x00000001ff174807 */ /* 0x000fe40002800000 */
[----:B------:R-:W-:Y:S01]  /*09c0*/  SEL R19, RZ, 0x1, !P1 ;  /* 0x00000001ff137807 */ /* 0x000fe20004800000 */
[----:B------:R0:W2:Y:S01]  /*09d0*/  @!UP1 SYNCS.EXCH.64 URZ, [UR6+0x168], UR4 ;  /* 0x00016804063f95b2 */ /* 0x0000a20008000100 */
[----:B------:R-:W-:Y:S01]  /*09e0*/  LOP3.LUT R23, R23, R2, RZ, 0xc0, !PT ;  /* 0x0000000217177212 */ /* 0x000fe200078ec0ff */
[----:B------:R-:W-:Y:S01]  /*09f0*/  NOP ;  /* 0x0000000000007918 */ /* 0x000fe20000000000 */
[----:B------:R-:W-:Y:S01]  /*0a00*/  SEL R19, R19, 0x2, P6 ;  /* 0x0000000213137807 */ /* 0x000fe20003000000 */
[----:B------:R-:W-:Y:S06]  /*0a10*/  @!P2 BRA `(.L_x_4) ;  /* 0x000000000008a947 */ /* 0x000fec0003800000 */
[----:B-12---:R-:W-:Y:S01]  /*0a20*/  UCGABAR_ARV ;  /* 0x00000000000079c7 */ /* 0x006fe20008000000 */
[----:B------:R-:W-:Y:S05]  /*0a30*/  BRA `(.L_x_5) ;  /* 0x0000000000047947 */ /* 0x000fea0003800000 */
.L_x_4:
[----:B-12---:R-:W-:Y:S01]  /*0a40*/  NOP ;  /* 0x0000000000007918 */ /* 0x006fe20000000000 */
.L_x_5:
[----:B------:R-:W1:Y:S01]  /*0a50*/  LDC R2, c[0x0][0x65c] ;  /* 0x00019700ff027b82 */ /* 0x000e620000000800 */
[----:B------:R-:W-:Y:S02]  /*0a60*/  IMAD.U32 R8, RZ, RZ, UR8 ;  /* 0x00000008ff087e24 */ /* 0x000fe4000f8e00ff */
[----:B------:R-:W-:Y:S01]  /*0a70*/  IMAD.MOV.U32 R9, RZ, RZ, RZ ;  /* 0x000000ffff097224 */ /* 0x000fe200078e00ff */
[----:B-1----:R-:W-:-:S04]  /*0a80*/  ISETP.NE.AND P1, PT, R2, 0x1, PT ;  /* 0x000000010200780c */ /* 0x002fc80003f25270 */
[----:B------:R-:W-:-:S09]  /*0a90*/  P2R R5, PR, RZ, 0x2 ;  /* 0x00000002ff057803 */ /* 0x000fd20000000000 */
[----:B------:R-:W1:Y:S01]  /*0aa0*/  @P1 LDC R17, c[0x0][0x10] ;  /* 0x00000400ff111b82 */ /* 0x000e620000000800 */
[----:B------:R-:W-:Y:S02]  /*0ab0*/  @P1 IMAD.MOV.U32 R5, RZ, RZ, RZ ;  /* 0x000000ffff051224 */ /* 0x000fe400078e00ff */
[----:B------:R-:W-:-:S05]  /*0ac0*/  @P1 IMAD.MOV.U32 R13, RZ, RZ, RZ ;  /* 0x000000ffff0d1224 */ /* 0x000fca00078e00ff */
[----:B------:R-:W2:Y:S01]  /*0ad0*/  @!P1 LDC R11, c[0x0][0xc] ;  /* 0x00000300ff0b9b82 */ /* 0x000ea20000000800 */
[----:B-1----:R-:W-:-:S04]  /*0ae0*/  @P1 IMAD.WIDE.U32 R16, R17, UR8, R4 ;  /* 0x0000000811101c25 */ /* 0x002fc8000f8e0004 */
[----:B------:R-:W-:Y:S02]  /*0af0*/  @P1 IMAD.IADD R17, R17, 0x1, R13 ;  /* 0x0000000111111824 */ /* 0x000fe400078e020d */
[----:B--2---:R-:W-:-:S04]  /*0b00*/  @!P1 IMAD.WIDE.U32 R8, R4, R11, R8 ;  /* 0x0000000b04089225 */ /* 0x004fc800078e0008 */
[----:B------:R-:W-:Y:S02]  /*0b10*/  @!P1 IMAD.MOV.U32 R16, RZ, RZ, R8 ;  /* 0x000000ffff109224 */ /* 0x000fe400078e0008 */
[----:B------:R-:W-:Y:S01]  /*0b20*/  @!P1 IMAD.MOV.U32 R17, RZ, RZ, R9 ;  /* 0x000000ffff119224 */ /* 0x000fe200078e0009 */
[----:B------:R-:W-:Y:S06]  /*0b30*/  @!P2 BRA `(.L_x_6) ;  /* 0x00000000000ca947 */ /* 0x000fec0003800000 */
[----:B------:R-:W-:Y:S01]  /*0b40*/  UCGABAR_WAIT ;  /* 0x0000000000007dc7 */ /* 0x000fe20008000000 */
[----:B------:R-:W-:Y:S01]  /*0b50*/  CCTL.IVALL ;  /* 0x00000000ff00798f */ /* 0x000fe20002000000 */
[----:B------:R-:W-:Y:S05]  /*0b60*/  BRA `(.L_x_7) ;  /* 0x0000000000047947 */ /* 0x000fea0003800000 */
.L_x_6:
[----:B------:R-:W-:Y:S06]  /*0b70*/  BAR.SYNC.DEFER_BLOCKING 0x0 ;  /* 0x0000000000007b1d */ /* 0x000fec0000010000 */
.L_x_7:
[----:B------:R-:W-:Y:S05]  /*0b80*/  @!P3 BRA `(.L_x_8) ;  /* 0x00000070004cb947 */ /* 0x000fea0003800000 */
[----:B------:R-:W-:-:S13]  /*0b90*/  ISETP.GT.U32.AND P0, PT, R6, 0x1, PT ;  /* 0x000000010600780c */ /* 0x000fda0003f04070 */
[----:B0-----:R-:W-:Y:S05]  /*0ba0*/  @P0 EXIT ;  /* 0x000000000000094d */ /* 0x001fea0003800000 */
[----:B------:R-:W-:Y:S01]  /*0bb0*/  ULDC.64 UR4, c[0x0][0x650] ;  /* 0x0001940000047ab9 */ /* 0x000fe20000000a00 */
[----:B------:R-:W-:Y:S01]  /*0bc0*/  PRMT R0, RZ, 0x7610, R0 ;  /* 0x00007610ff007816 */ /* 0x000fe20000000000 */
[----:B------:R-:W-:Y:S01]  /*0bd0*/  IMAD.MOV.U32 R107, RZ, RZ, -0x1 ;  /* 0xffffffffff6b7424 */ /* 0x000fe200078e00ff */
[----:B------:R-:W-:Y:S01]  /*0be0*/  ISETP.GE.U32.AND P0, PT, R16, UR4, PT ;  /* 0x0000000410007c0c */ /* 0x000fe2000bf06070 */
[----:B------:R-:W-:Y:S02]  /*0bf0*/  IMAD.MOV.U32 R108, RZ, RZ, -0x1 ;  /* 0xffffffffff6c7424 */ /* 0x000fe400078e00ff */
[----:B------:R-:W-:Y:S01]  /*0c00*/  IMAD.MOV.U32 R105, RZ, RZ, -0x1 ;  /* 0xffffffffff697424 */ /* 0x000fe200078e00ff */
[----:B------:R-:W-:-:S13]  /*0c10*/  ISETP.GE.U32.AND.EX P0, PT, R17, UR5, PT, P0 ;  /* 0x0000000511007c0c */ /* 0x000fda000bf06100 */
[----:B------:R-:W-:Y:S05]  /*0c20*/  @P0 BRA `(.L_x_9) ;  /* 0x0000000400280947 */ /* 0x000fea0003800000 */
[----:B------:R-:W0:Y:S01]  /*0c30*/  LDC.64 R24, c[0x0][0x628] ;  /* 0x00018a00ff187b82 */ /* 0x000e220000000a00 */
[----:B------:R-:W-:Y:S02]  /*0c40*/  IMAD.MOV.U32 R8, RZ, RZ, R16 ;  /* 0x000000ffff087224 */ /* 0x000fe400078e0010 */
[----:B------:R-:W-:-:S05]  /*0c50*/  IMAD.MOV.U32 R9, RZ, RZ, R17 ;  /* 0x000000ffff097224 */ /* 0x000fca00078e0011 */
[----:B------:R-:W1:Y:S08]  /*0c60*/  LDC R0, c[0x0][0x630] ;  /* 0x00018c00ff007b82 */ /* 0x000e700000000800 */
[----:B------:R-:W2:Y:S01]  /*0c70*/  LDC.64 R26, c[0x0][0x620] ;  /* 0x00018800ff1a7b82 */ /* 0x000ea20000000a00 */
[----:B0-----:R-:W-:-:S04]  /*0c80*/  ISETP.NE.U32.AND P0, PT, R24, RZ, PT ;  /* 0x000000ff1800720c */ /* 0x001fc80003f05070 */
[----:B------:R-:W-:-:S13]  /*0c90*/  ISETP.NE.AND.EX P0, PT, R25, RZ, PT, P0 ;  /* 0x000000ff1900720c */ /* 0x000fda0003f05300 */
[----:B-12---:R-:W-:Y:S05]  /*0ca0*/  @!P0 BRA `(.L_x_10) ;  /* 0x0000000000288947 */ /* 0x006fea0003800000 */
[----:B------:R-:W0:Y:S02]  /*0cb0*/  LDC R13, c[0x0][0x634] ;  /* 0x00018d00ff0d7b82 */ /* 0x000e240000000800 */
[----:B0-----:R-:W-:-:S05]  /*0cc0*/  IADD3 R13, P0, R16, R13, RZ ;  /* 0x0000000d100d7210 */ /* 0x001fca0007f1e0ff */
[----:B------:R-:W-:-:S04]  /*0cd0*/  IMAD.X R15, RZ, RZ, R17, P0 ;  /* 0x000000ffff0f7224 */ /* 0x000fc800000e0611 */
[----:B------:R-:W-:-:S04]  /*0ce0*/  IMAD.WIDE.U32 R8, R15, R24, RZ ;  /* 0x000000180f087225 */ /* 0x000fc800078e00ff */
[----:B------:R-:W-:-:S04]  /*0cf0*/  IMAD.WIDE.U32 R10, P0, R13, R25, R8 ;  /* 0x000000190d0a7225 */ /* 0x000fc80007800008 */
[----:B------:R-:W-:-:S04]  /*0d00*/  IMAD.WIDE.U32 R8, R13, R24, RZ ;  /* 0x000000180d087225 */ /* 0x000fc800078e00ff */
[----:B------:R-:W-:Y:S01]  /*0d10*/  IMAD.X R13, RZ, RZ, RZ, P0 ;  /* 0x000000ffff0d7224 */ /* 0x000fe200000e06ff */
[----:B------:R-:W-:Y:S01]  /*0d20*/  IADD3 RZ, P0, R9, R10, RZ ;  /* 0x0000000a09ff7210 */ /* 0x000fe20007f1e0ff */
[----:B------:R-:W-:-:S04]  /*0d30*/  IMAD.MOV.U32 R12, RZ, RZ, R11 ;  /* 0x000000ffff0c7224 */ /* 0x000fc800078e000b */
[----:B------:R-:W-:-:S08]  /*0d40*/  IMAD.WIDE.U32.X R8, R15, R25, R12, P0 ;  /* 0x000000190f087225 */ /* 0x000fd000000e040c */
.L_x_10:
[----:B------:R-:W0:Y:S01]  /*0d50*/  LDC.64 R24, c[0x0][0x640] ;  /* 0x00019000ff187b82 */ /* 0x000e220000000a00 */
[-CC-:B------:R-:W-:Y:S01]  /*0d60*/  SHF.R.U64 R105, R8, R0.reuse, R9.reuse ;  /* 0x0000000008697219 */ /* 0x180fe20000001209 */
[----:B------:R-:W-:Y:S01]  /*0d70*/  IMAD R30, R7, R21, R4 ;  /* 0x00000015071e7224 */ /* 0x000fe200078e0204 */
[----:B------:R-:W-:Y:S01]  /*0d80*/  SHF.R.U32.HI R0, RZ, R0, R9 ;  /* 0x00000000ff007219 */ /* 0x000fe20000011609 */
[----:B------:R-:W-:Y:S01]  /*0d90*/  IMAD.MOV.U32 R21, RZ, RZ, 0x1 ;  /* 0x00000001ff157424 */ /* 0x000fe200078e00ff */
[----:B------:R-:W-:-:S03]  /*0da0*/  IADD3 R5, P0, RZ, -R105, RZ ;  /* 0x80000069ff057210 */ /* 0x000fc60007f1e0ff */
[----:B------:R-:W1:Y:S02]  /*0db0*/  LDC R6, c[0x0][0x618] ;  /* 0x00018600ff067b82 */ /* 0x000e640000000800 */
[----:B------:R-:W-:-:S04]  /*0dc0*/  IMAD.X R9, RZ, RZ, ~R0, P0 ;  /* 0x000000ffff097224 */ /* 0x000fc800000e0e00 */
[-C--:B------:R-:W-:Y:S02]  /*0dd0*/  IMAD R0, R9, R26.reuse, RZ ;  /* 0x0000001a09007224 */ /* 0x080fe400078e02ff */
[----:B------:R-:W2:Y:S01]  /*0de0*/  LDC R11, c[0x0][0x608] ;  /* 0x00018200ff0b7b82 */ /* 0x000ea20000000800 */
[----:B------:R-:W-:-:S04]  /*0df0*/  IMAD.WIDE.U32 R8, R5, R26, R16 ;  /* 0x0000001a05087225 */ /* 0x000fc800078e0010 */
[----:B------:R-:W-:-:S03]  /*0e00*/  IMAD R5, R5, R27, R0 ;  /* 0x0000001b05057224 */ /* 0x000fc600078e0200 */
[----:B------:R-:W3:Y:S01]  /*0e10*/  LDC R12, c[0x0][0x658] ;  /* 0x00019600ff0c7b82 */ /* 0x000ee20000000800 */
[----:B0-----:R-:W-:Y:S01]  /*0e20*/  ISETP.NE.U32.AND P0, PT, R24, RZ, PT ;  /* 0x000000ff1800720c */ /* 0x001fe20003f05070 */
[----:B------:R-:W-:Y:S02]  /*0e30*/  IMAD.IADD R5, R9, 0x1, R5 ;  /* 0x0000000109057824 */ /* 0x000fe400078e0205 */
[----:B------:R-:W-:Y:S01]  /*0e40*/  IMAD.MOV.U32 R9, RZ, RZ, -0x1 ;  /* 0xffffffffff097424 */ /* 0x000fe200078e00ff */
[----:B------:R-:W-:-:S03]  /*0e50*/  ISETP.NE.AND.EX P0, PT, R25, RZ, PT, P0 ;  /* 0x000000ff1900720c */ /* 0x000fc60003f05300 */
[----:B------:R-:W0:Y:S01]  /*0e60*/  LDC R15, c[0x0][0x600] ;  /* 0x00018000ff0f7b82 */ /* 0x000e220000000800 */
[-CC-:B-1----:R-:W-:Y:S02]  /*0e70*/  SHF.R.U64 R13, R8, R6.reuse, R5.reuse ;  /* 0x00000006080d7219 */ /* 0x182fe40000001205 */
[----:B------:R-:W-:-:S05]  /*0e80*/  SHF.R.U32.HI R0, RZ, R6, R5 ;  /* 0x00000006ff007219 */ /* 0x000fca0000011605 */
[----:B------:R-:W1:Y:S01]  /*0e90*/  LDC R14, c[0x0][0x648] ;  /* 0x00019200ff0e7b82 */ /* 0x000e620000000800 */
[-CC-:B--2---:R-:W-:Y:S02]  /*0ea0*/  SHF.R.U64 R27, R13, R11.reuse, R0.reuse ;  /* 0x0000000b0d1b7219 */ /* 0x184fe40000001200 */
[----:B------:R-:W-:-:S05]  /*0eb0*/  SHF.R.U32.HI R5, RZ, R11, R0 ;  /* 0x0000000bff057219 */ /* 0x000fca0000011600 */
[----:B------:R-:W2:Y:S01]  /*0ec0*/  LDC R20, c[0x0][0x638] ;  /* 0x00018e00ff147b82 */ /* 0x000ea20000000800 */
[-CC-:B---3--:R-:W-:Y:S02]  /*0ed0*/  SHF.R.U64 R28, R27, R12.reuse, R5.reuse ;  /* 0x0000000c1b1c7219 */ /* 0x188fe40000001205 */
[-C--:B------:R-:W-:Y:S02]  /*0ee0*/  SHF.L.U32 R0, R9, R12.reuse, RZ ;  /* 0x0000000c09007219 */ /* 0x080fe400000006ff */
[----:B------:R-:W-:Y:S01]  /*0ef0*/  SHF.R.U32.HI R5, RZ, R12, R5 ;  /* 0x0000000cff057219 */ /* 0x000fe20000011605 */
[----:B------:R-:W-:Y:S01]  /*0f00*/  IMAD.MOV.U32 R4, RZ, RZ, R28 ;  /* 0x000000ffff047224 */ /* 0x000fe200078e001c */
[----:B------:R-:W-:Y:S01]  /*0f10*/  LOP3.LUT R10, RZ, R0, RZ, 0x33, !PT ;  /* 0x00000000ff0a7212 */ /* 0x000fe200078e33ff */
[----:B------:R-:W3:Y:S01]  /*0f20*/  LDC R26, c[0x0][0x610] ;  /* 0x00018400ff1a7b82 */ /* 0x000ee20000000800 */
[----:B------:R-:W-:Y:S05]  /*0f30*/  @!P0 BRA `(.L_x_11) ;  /* 0x0000000000288947 */ /* 0x000fea0003800000 */
[----:B------:R-:W4:Y:S02]  /*0f40*/  LDC R9, c[0x0][0x64c] ;  /* 0x00019300ff097b82 */ /* 0x000f240000000800 */
[----:B----4-:R-:W-:-:S05]  /*0f50*/  IADD3 R9, P0, R28, R9, RZ ;  /* 0x000000091c097210 */ /* 0x010fca0007f1e0ff */
        /* <DEDUP_REMOVED lines=8> */
.L_x_11:
[----:B-1----:R-:W-:Y:S01]  /*0fe0*/  SHF.R.U64 R4, R4, R14, R5 ;  /* 0x0000000e04047219 */ /* 0x002fe20000001205 */
[----:B0-----:R-:W-:Y:S01]  /*0ff0*/  VIADD R6, R15, 0xffffffff ;  /* 0xffffffff0f067836 */ /* 0x001fe20000000000 */
[----:B------:R-:W-:Y:S02]  /*1000*/  SHF.L.U32 R0, R21, R12, RZ ;  /* 0x0000000c15007219 */ /* 0x000fe400000006ff */
[----:B------:R-:W-:Y:S01]  /*1010*/  LOP3.LUT R5, R27, R10, RZ, 0xc0, !PT ;  /* 0x0000000a1b057212 */ /* 0x000fe200078ec0ff */
[----:B------:R-:W-:Y:S01]  /*1020*/  IMAD.MOV R7, RZ, RZ, -R4 ;  /* 0x000000ffff077224 */ /* 0x000fe200078e0a04 */
[----:B------:R-:W-:Y:S02]  /*1030*/  SEL R3, R3, R30, !P1 ;  /* 0x0000001e03037207 */ /* 0x000fe40004800000 */
[----:B------:R-:W-:Y:S01]  /*1040*/  LOP3.LUT R6, R13, R6, RZ, 0xc0, !PT ;  /* 0x000000060d067212 */ /* 0x000fe200078ec0ff */
[----:B------:R-:W-:Y:S02]  /*1050*/  IMAD R4, R0, R4, R5 ;  /* 0x0000000400047224 */ /* 0x000fe400078e0205 */
[----:B--2---:R-:W-:-:S02]  /*1060*/  IMAD R0, R7, R20, R28 ;  /* 0x0000001407007224 */ /* 0x004fc400078e021c */
[----:B---3--:R-:W-:Y:S02]  /*1070*/  IMAD R3, R4, R26, R3 ;  /* 0x0000001a04037224 */ /* 0x008fe400078e0203 */
[----:B------:R-:W-:Y:S02]  /*1080*/  IMAD.MOV.U32 R5, RZ, RZ, 0x1 ;  /* 0x00000001ff057424 */ /* 0x000fe400078e00ff */
[----:B------:R-:W-:-:S03]  /*1090*/  IMAD R4, R0, R15, R6 ;  /* 0x0000000f00047224 */ /* 0x000fc600078e0206 */
[----:B------:R-:W-:Y:S02]  /*10a0*/  PRMT R0, R5, 0x7610, R0 ;  /* 0x0000761005007816 */ /* 0x000fe40000000000 */
[----:B------:R-:W-:Y:S02]  /*10b0*/  SEL R108, R4, R3, !P1 ;  /* 0x00000003046c7207 */ /* 0x000fe40004800000 */
[----:B------:R-:W-:-:S07]  /*10c0*/  SEL R107, R3, R4, !P1 ;  /* 0x00000004036b7207 */ /* 0x000fce0004800000 */
.L_x_9:
[----:B------:R-:W-:-:S08]  /*10d0*/  NOP ;  /* 0x0000000000007918 */ /* 0x000fd00000000000 */
[----:B------:R-:W0:Y:S02]  /*10e0*/  USETMAXREG.TRY_ALLOC.CTAPOOL UP0, 0xe8 ;  /* 0x000000e8000079c8 */ /* 0x000e240008000600 */
[----:B0-----:R-:W-:-:S13]  /*10f0*/  PLOP3.LUT P0, PT, PT, PT, UP0, 0x80, 0x0 ;  /* 0x000000000000781c */ /* 0x001fda0003f0f008 */
[----:B------:R-:W-:Y:S05]  /*1100*/  @!P0 BRA `(.L_x_9) ;  /* 0xfffffffc00f08947 */ /* 0x000fea000383ffff */
[----:B------:R-:W-:Y:S01]  /*1110*/  ULDC.64 UR4, c[0x0][0x598] ;  /* 0x0001660000047ab9 */ /* 0x000fe20000000a00 */
[----:B------:R-:W-:Y:S01]  /*1120*/  ULDC.64 UR36, c[0x0][0x208] ;  /* 0x0000820000247ab9 */ /* 0x000fe20000000a00 */
[----:B------:R-:W-:-:S04]  /*1130*/  ISETP.NE.U32.AND P0, PT, RZ, UR4, PT ;  /* 0x00000004ff007c0c */ /* 0x000fc8000bf05070 */
[----:B------:R-:W-:-:S13]  /*1140*/  ISETP.NE.AND.EX P0, PT, RZ, UR5, PT, P0 ;  /* 0x00000005ff007c0c */ /* 0x000fda000bf05300 */
[----:B------:R-:W-:Y:S05]  /*1150*/  @!P0 BRA `(.L_x_12) ;  /* 0x00000000001c8947 */ /* 0x000fea0003800000 */
[----:B------:R-:W0:Y:S02]  /*1160*/  LDC.64 R4, c[0x0][0x598] ;  /* 0x00016600ff047b82 */ /* 0x000e240000000a00 */
[----:B0-----:R-:W2:Y:S02]  /*1170*/  LDG.E.64 R4, desc[UR36][R4.64] ;  /* 0x0000002404047981 */ /* 0x001ea4000c1e1b00 */
[----:B--2---:R-:W-:-:S04]  /*1180*/  ISETP.NE.U32.AND P0, PT, R4, RZ, PT ;  /* 0x000000ff0400720c */ /* 0x004fc80003f05070 */
[----:B------:R-:W-:-:S13]  /*1190*/  ISETP.NE.AND.EX P0, PT, R5, RZ, PT, P0 ;  /* 0x000000ff0500720c */ /* 0x000fda0003f05300 */
[----:B------:R-:W-:Y:S05]  /*11a0*/  @!P0 BRA `(.L_x_12) ;  /* 0x0000000000088947 */ /* 0x000fea0003800000 */
[----:B------:R0:W5:Y:S01]  /*11b0*/  LD.E R104, desc[UR36][R4.64] ;  /* 0x0000002404687980 */ /* 0x000162000c101900 */
[----:B------:R-:W-:Y:S05]  /*11c0*/  BRA `(.L_x_13) ;  /* 0x0000000000247947 */ /* 0x000fea0003800000 */
.L_x_12:
[----:B------:R-:W-:Y:S02]  /*11d0*/  ULDC.64 UR4, c[0x0][0x588] ;  /* 0x0001620000047ab9 */ /* 0x000fe40000000a00 */
[----:B------:R-:W-:-:S04]  /*11e0*/  ISETP.NE.U32.AND P0, PT, RZ, UR4, PT ;  /* 0x00000004ff007c0c */ /* 0x000fc8000bf05070 */
[----:B------:R-:W-:-:S13]  /*11f0*/  ISETP.NE.AND.EX P0, PT, RZ, UR5, PT, P0 ;  /* 0x00000005ff007c0c */ /* 0x000fda000bf05300 */
[----:B------:R-:W-:Y:S05]  /*1200*/  @!P0 BRA `(.L_x_14) ;  /* 0x00000000000c8947 */ /* 0x000fea0003800000 */
[----:B------:R-:W0:Y:S02]  /*1210*/  LDC.64 R4, c[0x0][0x588] ;  /* 0x00016200ff047b82 */ /* 0x000e240000000a00 */
[----:B0-----:R1:W5:Y:S01]  /*1220*/  LDG.E R104, desc[UR36][R4.64] ;  /* 0x0000002404687981 */ /* 0x001362000c1e1900 */
[----:B------:R-:W-:Y:S05]  /*1230*/  BRA `(.L_x_13) ;  /* 0x0000000000087947 */ /* 0x000fea0003800000 */
.L_x_14:
[----:B------:R-:W-:Y:S02]  /*1240*/  ULDC UR4, c[0x0][0x580] ;  /* 0x0001600000047ab9 */ /* 0x000fe40000000800 */
[----:B------:R-:W-:-:S07]  /*1250*/  IMAD.U32 R104, RZ, RZ, UR4 ;  /* 0x00000004ff687e24 */ /* 0x000fce000f8e00ff */
.L_x_13:
[----:B------:R-:W-:Y:S02]  /*1260*/  ULDC.64 UR4, c[0x0][0x5a0] ;  /* 0x0001680000047ab9 */ /* 0x000fe40000000a00 */
[----:B------:R-:W-:-:S04]  /*1270*/  ISETP.NE.U32.AND P0, PT, RZ, UR4, PT ;  /* 0x00000004ff007c0c */ /* 0x000fc8000bf05070 */
[----:B------:R-:W-:-:S13]  /*1280*/  ISETP.NE.AND.EX P0, PT, RZ, UR5, PT, P0 ;  /* 0x00000005ff007c0c */ /* 0x000fda000bf05300 */
[----:B------:R-:W-:Y:S05]  /*1290*/  @!P0 BRA `(.L_x_15) ;  /* 0x00000000001c8947 */ /* 0x000fea0003800000 */
[----:B01----:R-:W0:Y:S02]  /*12a0*/  LDC.64 R4, c[0x0][0x5a0] ;  /* 0x00016800ff047b82 */ /* 0x003e240000000a00 */
[----:B0-----:R-:W2:Y:S02]  /*12b0*/  LDG.E.64 R4, desc[UR36][R4.64] ;  /* 0x0000002404047981 */ /* 0x001ea4000c1e1b00 */
[----:B--2---:R-:W-:-:S04]  /*12c0*/  ISETP.NE.U32.AND P0, PT, R4, RZ, PT ;  /* 0x000000ff0400720c */ /* 0x004fc80003f05070 */
[----:B------:R-:W-:-:S13]  /*12d0*/  ISETP.NE.AND.EX P0, PT, R5, RZ, PT, P0 ;  /* 0x000000ff0500720c */ /* 0x000fda0003f05300 */
[----:B------:R-:W-:Y:S05]  /*12e0*/  @!P0 BRA `(.L_x_15) ;  /* 0x0000000000088947 */ /* 0x000fea0003800000 */
[----:B------:R0:W5:Y:S01]  /*12f0*/  LD.E R106, desc[UR36][R4.64] ;  /* 0x00000024046a7980 */ /* 0x000162000c101900 */
[----:B------:R-:W-:Y:S05]  /*1300*/  BRA `(.L_x_16) ;  /* 0x0000000000247947 */ /* 0x000fea0003800000 */
.L_x_15:
[----:B------:R-:W-:Y:S02]  /*1310*/  ULDC.64 UR4, c[0x0][0x590] ;  /* 0x0001640000047ab9 */ /* 0x000fe40000000a00 */
[----:B------:R-:W-:-:S04]  /*1320*/  ISETP.NE.U32.AND P0, PT, RZ, UR4, PT ;  /* 0x00000004ff007c0c */ /* 0x000fc8000bf05070 */
[----:B------:R-:W-:-:S13]  /*1330*/  ISETP.NE.AND.EX P0, PT, RZ, UR5, PT, P0 ;  /* 0x00000005ff007c0c */ /* 0x000fda000bf05300 */
[----:B------:R-:W-:Y:S05]  /*1340*/  @!P0 BRA `(.L_x_17) ;  /* 0x00000000000c8947 */ /* 0x000fea0003800000 */
[----:B01----:R-:W0:Y:S02]  /*1350*/  LDC.64 R4, c[0x0][0x590] ;  /* 0x00016400ff047b82 */ /* 0x003e240000000a00 */
[----:B0-----:R1:W5:Y:S01]  /*1360*/  LDG.E R106, desc[UR36][R4.64] ;  /* 0x00000024046a7981 */ /* 0x001362000c1e1900 */
[----:B------:R-:W-:Y:S05]  /*1370*/  BRA `(.L_x_16) ;  /* 0x0000000000087947 */ /* 0x000fea0003800000 */
.L_x_17:
[----:B------:R-:W-:Y:S02]  /*1380*/  ULDC UR4, c[0x0][0x584] ;  /* 0x0001610000047ab9 */ /* 0x000fe40000000800 */
[----:B------:R-:W-:-:S07]  /*1390*/  IMAD.U32 R106, RZ, RZ, UR4 ;  /* 0x00000004ff6a7e24 */ /* 0x000fce000f8e00ff */
.L_x_16:
[----:B------:R-:W-:-:S13]  /*13a0*/  LOP3.LUT P0, RZ, R0, 0xff, RZ, 0xc0, !PT ;  /* 0x000000ff00ff7812 */ /* 0x000fda000780c0ff */
[----:B------:R-:W-:Y:S05]  /*13b0*/  @!P0 EXIT ;  /* 0x000000000000894d */ /* 0x000fea0003800000 */
[----:B------:R-:W-:Y:S01]  /*13c0*/  ULDC UR4, c[0x0][0x28c] ;  /* 0x0000a30000047ab9 */ /* 0x000fe20000000800 */
[----:B------:R-:W-:Y:S01]  /*13d0*/  LOP3.LUT R118, R19, 0x1, RZ, 0xfc, !PT ;  /* 0x0000000113767812 */ /* 0x000fe200078efcff */
[----:B------:R-:W-:Y:S01]  /*13e0*/  UIADD3 UR4, UR4, 0xf, URZ ;  /* 0x0000000f04047890 */ /* 0x000fe2000fffe03f */
[----:B------:R-:W-:Y:S01]  /*13f0*/  UMOV UR38, URZ ;  /* 0x0000003f00267c82 */ /* 0x000fe20008000000 */
[----:B------:R-:W-:Y:S02]  /*1400*/  UMOV UR39, URZ ;  /* 0x0000003f00277c82 */ /* 0x000fe40008000000 */
[----:B------:R-:W-:-:S04]  /*1410*/  USHF.R.S32.HI UR5, URZ, 0x1f, UR4 ;  /* 0x0000001f3f057899 */ /* 0x000fc80008011404 */
[----:B------:R-:W-:-:S04]  /*1420*/  ULEA.HI UR5, UR5, UR4, URZ, 0x4 ;  /* 0x0000000405057291 */ /* 0x000fc8000f8f203f */
[----:B------:R-:W-:-:S12]  /*1430*/  USHF.R.S32.HI UR40, URZ, 0x4, UR5 ;  /* 0x000000043f287899 */ /* 0x000fd80008011405 */
.L_x_195:
[----:B------:R-:W-:Y:S01]  /*1440*/  LOP3.LUT R0, R18, 0x80, RZ, 0xc0, !PT ;  /* 0x0000008012007812 */ /* 0x000fe200078ec0ff */
[----:B------:R-:W2:Y:S01]  /*1450*/  S2UR UR6, SR_CgaCtaId ;  /* 0x00000000000679c3 */ /* 0x000ea20000008800 */
[----:B------:R-:W-:Y:S02]  /*1460*/  UMOV UR41, 0x400 ;  /* 0x0000040000297882 */ /* 0x000fe40000000000 */
[----:B------:R-:W-:-:S06]  /*1470*/  SHF.R.U32.HI R0, RZ, 0x7, R0 ;  /* 0x00000007ff007819 */ /* 0x000fcc0000011600 */
[----:B---3--:R-:W3:Y:S01]  /*1480*/  SHFL.IDX PT, R0, R0, RZ, 0x1f ;  /* 0x00001fff00007589 */ /* 0x008ee200000e0000 */
[----:B--2---:R-:W-:Y:S01]  /*1490*/  ULEA UR41, UR6, UR41, 0x18 ;  /* 0x0000002906297291 */ /* 0x004fe2000f8ec03f */
[----:B---3--:R-:W-:-:S13]  /*14a0*/  R2UR UR4, R0 ;  /* 0x00000000000472ca */ /* 0x008fda00000e0000 */
[----:B------:R-:W-:-:S04]  /*14b0*/  ULEA.HI UR5, UR4, UR4, URZ, 0x1 ;  /* 0x0000000404057291 */ /* 0x000fc8000f8f083f */
[----:B------:R-:W-:-:S04]  /*14c0*/  ULOP3.LUT UR5, UR5, 0x1ffffe, URZ, 0xc0, !UPT ;  /* 0x001ffffe05057892 */ /* 0x000fc8000f8ec03f */
[----:B------:R-:W-:-:S03]  /*14d0*/  UIADD3 UR5, UR4, -UR5, URZ ;  /* 0x8000000504057290 */ /* 0x000fc6000fffe03f */
[----:B------:R-:W-:Y:S01]  /*14e0*/  ULDC UR4, c[0x0][0x28c] ;  /* 0x0000a30000047ab9 */ /* 0x000fe20000000800 */
[----:B------:R-:W-:Y:S01]  /*14f0*/  ULEA UR5, UR5, UR41, 0xb ;  /* 0x0000002905057291 */ /* 0x000fe2000f8e583f */
[----:B------:R-:W-:-:S03]  /*1500*/  ISETP.LT.AND P0, PT, RZ, UR4, PT ;  /* 0x00000004ff007c0c */ /* 0x000fc6000bf01270 */
[----:B------:R-:W-:-:S04]  /*1510*/  UIADD3 UR5, UR5, 0x200, URZ ;  /* 0x0000020005057890 */ /* 0x000fc8000fffe03f */
[----:B------:R-:W-:-:S04]  /*1520*/  USHF.R.U32.HI UR5, URZ, 0x4, UR5 ;  /* 0x000000043f057899 */ /* 0x000fc80008011605 */
[----:B------:R-:W-:Y:S02]  /*1530*/  ULOP3.LUT UR42, UR5, 0x3fff, URZ, 0xc0, !UPT ;  /* 0x00003fff052a7892 */ /* 0x000fe4000f8ec03f */
[----:B01--45:R-:W-:Y:S10]  /*1540*/  @P0 BRA `(.L_x_18) ;  /* 0x0000000000400947 */ /* 0x033ff40003800000 */
[----:B------:R-:W-:Y:S01]  /*1550*/  MOV R0, 0x0 ;  /* 0x0000000000007802 */ /* 0x000fe20000000f00 */
[----:B------:R-:W-:Y:S01]  /*1560*/  ULDC.64 UR4, c[0x4][0x68] ;  /* 0x01001a0000047ab9 */ /* 0x000fe20000000a00 */
[----:B------:R-:W-:Y:S01]  /*1570*/  ULDC.64 UR6, c[0x4][0x8] ;  /* 0x0100020000067ab9 */ /* 0x000fe20000000a00 */
[----:B01----:R-:W-:Y:S01]  /*1580*/  IMAD.U32 R4, RZ, RZ, UR4 ;  /* 0x00000004ff047e24 */ /* 0x003fe2000f8e00ff */
[----:B------:R0:W1:Y:S01]  /*1590*/  LDC.64 R14, c[0x4][R0] ;  /* 0x01000000000e7b82 */ /* 0x0000620000000a00 */
[----:B------:R-:W-:Y:S01]  /*15a0*/  IMAD.U32 R5, RZ, RZ, UR5 ;  /* 0x00000005ff057e24 */ /* 0x000fe2000f8e00ff */
[----:B------:R-:W-:Y:S01]  /*15b0*/  ULDC.64 UR4, c[0x4][0x70] ;  /* 0x01001c0000047ab9 */ /* 0x000fe20000000a00 */
[----:B------:R-:W-:Y:S02]  /*15c0*/  IMAD.U32 R10, RZ, RZ, UR6 ;  /* 0x00000006ff0a7e24 */ /* 0x000fe4000f8e00ff */
[----:B------:R-:W-:Y:S02]  /*15d0*/  IMAD.U32 R6, RZ, RZ, UR4 ;  /* 0x00000004ff067e24 */ /* 0x000fe4000f8e00ff */
[----:B------:R-:W-:-:S02]  /*15e0*/  IMAD.U32 R7, RZ, RZ, UR5 ;  /* 0x00000005ff077e24 */ /* 0x000fc4000f8e00ff */
[----:B------:R-:W-:Y:S02]  /*15f0*/  IMAD.U32 R11, RZ, RZ, UR7 ;  /* 0x00000007ff0b7e24 */ /* 0x000fe4000f8e00ff */
[----:B------:R-:W-:Y:S02]  /*1600*/  IMAD.MOV.U32 R8, RZ, RZ, 0x1e1 ;  /* 0x000001e1ff087424 */ /* 0x000fe400078e00ff */
[----:B------:R-:W-:Y:S02]  /*1610*/  IMAD.MOV.U32 R12, RZ, RZ, 0x1 ;  /* 0x00000001ff0c7424 */ /* 0x000fe400078e00ff */
[----:B0-----:R-:W-:-:S07]  /*1620*/  IMAD.MOV.U32 R13, RZ, RZ, RZ ;  /* 0x000000ffff0d7224 */ /* 0x001fce00078e00ff */
[----:B------:R-:W-:-:S07]  /*1630*/  LEPC R20, `(.L_x_18) ;  /* 0x000000001014794e */ /* 0x000fce0000000000 */
[----:B-1---5:R-:W-:Y:S05]  /*1640*/  CALL.ABS.NOINC R14 ;  /* 0x000000000e007343 */ /* 0x022fea0003c00000 */
.L_x_18:
[----:B------:R-:W-:-:S13]  /*1650*/  ISETP.NE.AND P0, PT, R118, 0x3, PT ;  /* 0x000000037600780c */ /* 0x000fda0003f05270 */
[----:B------:R-:W-:Y:S05]  /*1660*/  @!P0 BRA `(.L_x_19) ;  /* 0x0000000000048947 */ /* 0x000fea0003800000 */
[----:B------:R-:W-:Y:S01]  /*1670*/  BPT.TRAP 0x1 ;  /* 0x000000040000795c */ /* 0x000fe20000300000 */
.L_x_19:
[----:B------:R-:W-:Y:S02]  /*1680*/  IMAD.U32 R3, RZ, RZ, UR39 ;  /* 0x00000027ff037e24 */ /* 0x000fe4000f8e00ff */
[----:B------:R-:W-:-:S03]  /*1690*/  IMAD.U32 R0, RZ, RZ, UR38 ;  /* 0x00000026ff007e24 */ /* 0x000fc6000f8e00ff */
[----:B------:R-:W-:Y:S02]  /*16a0*/  LEA R3, R3, UR41, 0x3 ;  /* 0x0000002903037c11 */ /* 0x000fe4000f8e18ff */
[----:B------:R-:W-:-:S04]  /*16b0*/  SHF.L.U32 R0, R0, 0x1f, RZ ;  /* 0x0000001f00007819 */ /* 0x000fc800000006ff */
[----:B------:R2:W3:Y:S01]  /*16c0*/  SYNCS.PHASECHK.TRANS64.TRYWAIT P1, [R3+URZ], R0 ;  /* 0x00000000030075a7 */ /* 0x0004e2000802017f */
[----:B------:R-:W-:Y:S05]  /*16d0*/  @!P0 BRA `(.L_x_20) ;  /* 0x0000000000048947 */ /* 0x000fea0003800000 */
[----:B------:R-:W-:Y:S01]  /*16e0*/  BPT.TRAP 0x1 ;  /* 0x000000040000795c */ /* 0x000fe20000300000 */
.L_x_20:
[----:B---3--:R-:W-:Y:S05]  /*16f0*/  @P1 BRA `(.L_x_21) ;  /* 0x0000000000081947 */ /* 0x008fea0003800000 */
[----:B------:R-:W3:Y:S02]  /*1700*/  SYNCS.PHASECHK.TRANS64.TRYWAIT P1, [R3+URZ], R0 ;  /* 0x00000000030075a7 */ /* 0x000ee4000802017f */
[----:B---3--:R-:W-:Y:S05]  /*1710*/  @!P1 BRA `(.L_x_22) ;  /* 0x0000008400389947 */ /* 0x008fea0003800000 */
.L_x_21:
[----:B------:R-:W-:-:S04]  /*1720*/  UISETP.LT.AND UP0, UPT, UR40, 0x1, UPT ;  /* 0x000000012800788c */ /* 0x000fc8000bf01270 */
[----:B------:R-:W-:-:S06]  /*1730*/  USEL UR4, UR40, 0x1, UP0 ;  /* 0x0000000128047887 */ /* 0x000fcc0008000000 */
[----:B--23--:R-:W-:Y:S01]  /*1740*/  IMAD.U32 R0, RZ, RZ, UR4 ;  /* 0x00000004ff007e24 */ /* 0x00cfe2000f8e00ff */
[----:B------:R-:W-:Y:S05]  /*1750*/  WARPSYNC.ALL ;  /* 0x0000000000007948 */ /* 0x000fea0003800000 */
[----:B------:R-:W-:-:S04]  /*1760*/  IADD3 R0, -R0, UR40, RZ ;  /* 0x0000002800007c10 */ /* 0x000fc8000fffe1ff */
[----:B------:R-:W-:Y:S01]  /*1770*/  ISETP.GE.AND P1, PT, R0, 0x1, PT ;  /* 0x000000010000780c */ /* 0x000fe20003f26270 */
[----:B------:R-:W-:Y:S01]  /*1780*/  UIADD3 UR4, UR41, 0x2a200, URZ ;  /* 0x0002a20029047890 */ /* 0x000fe2000fffe03f */
[----:B------:R-:W-:Y:S01]  /*1790*/  WARPGROUP.ARRIVE ;  /* 0x00000000000079c5 */ /* 0x000fe20000000000 */
[----:B------:R-:W-:Y:S01]  /*17a0*/  UMOV UR9, 0xc0000010 ;  /* 0xc000001000097882 */ /* 0x000fe20000000000 */
[----:B------:R-:W-:Y:S01]  /*17b0*/  UMOV UR11, 0xc0000010 ;  /* 0xc0000010000b7882 */ /* 0x000fe20000000000 */
[----:B------:R-:W-:Y:S02]  /*17c0*/  USHF.R.U32.HI UR5, URZ, 0x4, UR4 ;  /* 0x000000043f057899 */ /* 0x000fe40008011604 */
[----:B------:R-:W-:Y:S02]  /*17d0*/  ULOP3.LUT UR4, UR42, 0x10000, URZ, 0xfc, !UPT ;  /* 0x000100002a047892 */ /* 0x000fe4000f8efc3f */
[----:B------:R-:W-:Y:S02]  /*17e0*/  ULOP3.LUT UR5, UR5, 0x3fff, URZ, 0xc0, !UPT ;  /* 0x00003fff05057892 */ /* 0x000fe4000f8ec03f */
[----:B------:R-:W-:-:S02]  /*17f0*/  ULEA UR8, UR39, UR4, 0x9 ;  /* 0x0000000427087291 */ /* 0x000fc4000f8e483f */
[----:B------:R-:W-:Y:S01]  /*1800*/  ULOP3.LUT UR5, UR5, 0x10000, URZ, 0xfc, !UPT ;  /* 0x0001000005057892 */ /* 0x000fe2000f8efc3f */
[----:B------:R-:W-:Y:S01]  /*1810*/  UMOV UR13, UR9 ;  /* 0x00000009000d7c82 */ /* 0x000fe20008000000 */
[----:B------:R-:W-:Y:S02]  /*1820*/  UMOV UR15, 0xc0000010 ;  /* 0xc0000010000f7882 */ /* 0x000fe40000000000 */
[----:B------:R-:W-:Y:S01]  /*1830*/  UIMAD UR10, UR39, 0xa0, UR5 ;  /* 0x000000a0270a78a4 */ /* 0x000fe2000f8e0205 */
[----:B------:R-:W-:Y:S01]  /*1840*/  UMOV UR12, UR8 ;  /* 0x00000008000c7c82 */ /* 0x000fe20008000000 */
[----:B------:R-:W-:Y:S02]  /*1850*/  UMOV UR16, UR8 ;  /* 0x0000000800107c82 */ /* 0x000fe40008000000 */
[----:B------:R-:W-:Y:S02]  /*1860*/  UIADD3 UR14, UR10, 0x20, URZ ;  /* 0x000000200a0e7890 */ /* 0x000fe4000fffe03f */
[----:B------:R-:W-:Y:S01]  /*1870*/  UIADD3 UR18, UR10, 0x40, URZ ;  /* 0x000000400a127890 */ /* 0x000fe2000fffe03f */
[----:B------:R-:W-:-:S02]  /*1880*/  UMOV UR17, UR9 ;  /* 0x0000000900117c82 */ /* 0x000fc40008000000 */
[----:B------:R-:W-:Y:S01]  /*1890*/  HGMMA.64x16x16.F32 R96, gdesc[UR8], RZ, !UPT, gsb0 ;  /* 0x00200000086079f0 */ /* 0x000fe2000c0008ff */
[----:B------:R-:W-:Y:S01]  /*18a0*/  UMOV UR19, 0xc0000010 ;  /* 0xc000001000137882 */ /* 0x000fe20000000000 */
[----:B------:R-:W-:Y:S01]  /*18b0*/  UIADD3 UR22, UR10, 0x60, URZ ;  /* 0x000000600a167890 */ /* 0x000fe2000fffe03f */
[----:B------:R-:W-:Y:S01]  /*18c0*/  UMOV UR20, UR8 ;  /* 0x0000000800147c82 */ /* 0x000fe20008000000 */
[----:B------:R-:W-:Y:S01]  /*18d0*/  UMOV UR21, UR9 ;  /* 0x0000000900157c82 */ /* 0x000fe20008000000 */
[----:B------:R-:W-:Y:S01]  /*18e0*/  UMOV UR23, 0xc0000010 ;  /* 0xc000001000177882 */ /* 0x000fe20000000000 */
[----:B------:R-:W-:Y:S01]  /*18f0*/  UIADD3 UR26, UR10, 0x80, URZ ;  /* 0x000000800a1a7890 */ /* 0x000fe2000fffe03f */
[----:B------:R-:W-:Y:S01]  /*1900*/  UMOV UR24, UR8 ;  /* 0x0000000800187c82 */ /* 0x000fe20008000000 */
[----:B------:R-:W-:Y:S01]  /*1910*/  UMOV UR25, UR9 ;  /* 0x0000000900197c82 */ /* 0x000fe20008000000 */
[----:B------:R-:W-:Y:S01]  /*1920*/  UMOV UR27, 0xc0000010 ;  /* 0xc0000010001b7882 */ /* 0x000fe20000000000 */
[----:B------:R-:W-:Y:S01]  /*1930*/  UIADD3 UR6, UR8, 0x100, URZ ;  /* 0x0000010008067890 */ /* 0x000fe2000fffe03f */
[----:B------:R-:W-:-:S02]  /*1940*/  WARPGROUP.DEPBAR.LE gsb0, 0x0 ;  /* 0x00008000000079c5 */ /* 0x000fc40000010000 */
[----:B------:R-:W-:-:S06]  /*1950*/  WARPGROUP.ARRIVE ;  /* 0x00000000000079c5 */ /* 0x000fcc0000000000 */
[----:B------:R-:W-:Y:S03]  /*1960*/  HGMMA.64x16x16.F32 R80, gdesc[UR12], RZ, !UPT, gsb0 ;  /* 0x002000000c5079f0 */ /* 0x000fe6000c0008ff */
[----:B------:R-:W-:Y:S02]  /*1970*/  WARPGROUP.DEPBAR.LE gsb0, 0x0 ;  /* 0x00008000000079c5 */ /* 0x000fe40000010000 */
[----:B------:R-:W-:-:S06]  /*1980*/  WARPGROUP.ARRIVE ;  /* 0x00000000000079c5 */ /* 0x000fcc0000000000 */
[----:B------:R-:W-:Y:S03]  /*1990*/  HGMMA.64x16x16.F32 R64, gdesc[UR16], RZ, !UPT, gsb0 ;  /* 0x00200000104079f0 */ /* 0x000fe6000c0008ff */
[----:B------:R-:W-:Y:S02]  /*19a0*/  WARPGROUP.DEPBAR.LE gsb0, 0x0 ;  /* 0x00008000000079c5 */ /* 0x000fe40000010000 */
[----:B------:R-:W-:-:S06]  /*19b0*/  WARPGROUP.ARRIVE ;  /* 0x00000000000079c5 */ /* 0x000fcc0000000000 */
[----:B------:R-:W-:Y:S03]  /*19c0*/  HGMMA.64x16x16.F32 R48, gdesc[UR20], RZ, !UPT, gsb0 ;  /* 0x00200000143079f0 */ /* 0x000fe6000c0008ff */
[----:B------:R-:W-:Y:S02]  /*19d0*/  WARPGROUP.DEPBAR.LE gsb0, 0x0 ;  /* 0x00008000000079c5 */ /* 0x000fe40000010000 */
[----:B------:R-:W-:-:S06]  /*19e0*/  WARPGROUP.ARRIVE ;  /* 0x00000000000079c5 */ /* 0x000fcc0000000000 */
[----:B------:R-:W-:Y:S01]  /*19f0*/  HGMMA.64x16x16.F32 R32, gdesc[UR24], RZ, !UPT, gsb0 ;  /* 0x00200000182079f0 */ /* 0x000fe2000c0008ff */
[----:B------:R-:W-:Y:S01]  /*1a00*/  UMOV UR24, UR6 ;  /* 0x0000000600187c82 */ /* 0x000fe20008000000 */
[----:B------:R-:W-:Y:S01]  /*1a10*/  UMOV UR25, 0xc0000010 ;  /* 0xc000001000197882 */ /* 0x000fe20000000000 */
[----:B------:R-:W-:Y:S01]  /*1a20*/  UMOV UR20, UR24 ;  /* 0x0000001800147c82 */ /* 0x000fe20008000000 */
[----:B------:R-:W-:Y:S01]  /*1a30*/  UMOV UR21, UR25 ;  /* 0x0000001900157c82 */ /* 0x000fe20008000000 */
[----:B------:R-:W-:Y:S01]  /*1a40*/  UMOV UR16, UR24 ;  /* 0x0000001800107c82 */ /* 0x000fe20008000000 */
[----:B------:R-:W-:Y:S01]  /*1a50*/  UMOV UR17, UR25 ;  /* 0x0000001900117c82 */ /* 0x000fe20008000000 */
[----:B------:R-:W-:Y:S01]  /*1a60*/  UMOV UR12, UR24 ;  /* 0x00000018000c7c82 */ /* 0x000fe20008000000 */
[----:B------:R-:W-:Y:S01]  /*1a70*/  UMOV UR13, UR25 ;  /* 0x00000019000d7c82 */ /* 0x000fe20008000000 */
[----:B------:R-:W-:Y:S01]  /*1a80*/  UMOV UR8, UR24 ;  /* 0x0000001800087c82 */ /* 0x000fe20008000000 */
[----:B------:R-:W-:Y:S01]  /*1a90*/  UMOV UR9, UR25 ;  /* 0x0000001900097c82 */ /* 0x000fe20008000000 */
        /* <DEDUP_REMOVED lines=16> */
[----:B------:R-:W-:Y:S05]  /*1ba0*/  @!P1 BRA `(.L_x_23) ;  /* 0x0000000400909947 */ /* 0x000fea0003800000 */
[----:B------:R-:W-:Y:S01]  /*1bb0*/  UIADD3 UR6, UR39, 0x1, URZ ;  /* 0x0000000127067890 */ /* 0x000fe2000fffe03f */
[----:B------:R-:W-:Y:S02]  /*1bc0*/  IMAD.MOV.U32 R3, RZ, RZ, R0 ;  /* 0x000000ffff037224 */ /* 0x000fe400078e0000 */
[----:B01----:R-:W-:Y:S01]  /*1bd0*/  IMAD.U32 R4, RZ, RZ, UR39 ;  /* 0x00000027ff047e24 */ /* 0x003fe2000f8e00ff */
[----:B------:R-:W-:-:S04]  /*1be0*/  UISETP.NE.AND UP0, UPT, UR6, 0x15, UPT ;  /* 0x000000150600788c */ /* 0x000fc8000bf05270 */
[----:B------:R-:W-:Y:S02]  /*1bf0*/  USEL UR7, URZ, 0x1, UP0 ;  /* 0x000000013f077887 */ /* 0x000fe40008000000 */
[----:B------:R-:W-:Y:S02]  /*1c00*/  USEL UR6, UR6, URZ, UP0 ;  /* 0x0000003f06067287 */ /* 0x000fe40008000000 */
[----:B------:R-:W-:-:S06]  /*1c10*/  ULOP3.LUT UR7, UR38, UR7, URZ, 0x3c, !UPT ;  /* 0x0000000726077292 */ /* 0x000fcc000f8e3c3f */
[----:B------:R-:W-:-:S07]  /*1c20*/  IMAD.U32 R7, RZ, RZ, UR7 ;  /* 0x00000007ff077e24 */ /* 0x000fce000f8e00ff */
.L_x_30:
[----:B------:R-:W-:Y:S05]  /*1c30*/  @!P0 BRA `(.L_x_24) ;  /* 0x0000000000048947 */ /* 0x000fea0003800000 */
[----:B------:R-:W-:Y:S01]  /*1c40*/  BPT.TRAP 0x1 ;  /* 0x000000040000795c */ /* 0x000fe20000300000 */
.L_x_24:
[----:B------:R-:W-:Y:S01]  /*1c50*/  ULEA UR7, UR6, UR41, 0x3 ;  /* 0x0000002906077291 */ /* 0x000fe2000f8e183f */
[----:B------:R-:W-:-:S08]  /*1c60*/  SHF.L.U32 R5, R7, 0x1f, RZ ;  /* 0x0000001f07057819 */ /* 0x000fd000000006ff */
[----:B------:R0:W1:Y:S01]  /*1c70*/  SYNCS.PHASECHK.TRANS64.TRYWAIT P1, [UR7], R5 ;  /* 0x00000005ff0075a7 */ /* 0x0000620008020147 */
[----:B------:R-:W-:Y:S05]  /*1c80*/  @!P0 BRA `(.L_x_25) ;  /* 0x0000000000048947 */ /* 0x000fea0003800000 */
[----:B------:R-:W-:Y:S01]  /*1c90*/  BPT.TRAP 0x1 ;  /* 0x000000040000795c */ /* 0x000fe20000300000 */
.L_x_25:
[----:B-1----:R-:W-:Y:S05]  /*1ca0*/  @P1 BRA `(.L_x_26) ;  /* 0x0000000000081947 */ /* 0x002fea0003800000 */
[----:B------:R-:W1:Y:S02]  /*1cb0*/  SYNCS.PHASECHK.TRANS64.TRYWAIT P1, [UR7], R5 ;  /* 0x00000005ff0075a7 */ /* 0x000e640008020147 */
[----:B-1----:R-:W-:Y:S05]  /*1cc0*/  @!P1 BRA `(.L_x_27) ;  /* 0x0000007c00e09947 */ /* 0x002fea0003800000 */
.L_x_26:
[----:B------:R-:W-:Y:S01]  /*1cd0*/  ULEA UR8, UR6, UR4, 0x9 ;  /* 0x0000000406087291 */ /* 0x000fe2000f8e483f */
[----:B------:R-:W-:Y:S01]  /*1ce0*/  WARPGROUP.ARRIVE ;  /* 0x00000000000079c5 */ /* 0x000fe20000000000 */
[----:B------:R-:W-:Y:S01]  /*1cf0*/  UIMAD UR10, UR6, 0xa0, UR5 ;  /* 0x000000a0060a78a4 */ /* 0x000fe2000f8e0205 */
[----:B------:R-:W-:Y:S01]  /*1d00*/  UMOV UR9, 0xc0000010 ;  /* 0xc000001000097882 */ /* 0x000fe20000000000 */
[----:B------:R-:W-:Y:S02]  /*1d10*/  UMOV UR11, 0xc0000010 ;  /* 0xc0000010000b7882 */ /* 0x000fe40000000000 */
[----:B------:R-:W-:Y:S01]  /*1d20*/  UIADD3 UR14, UR10, 0x20, URZ ;  /* 0x000000200a0e7890 */ /* 0x000fe2000fffe03f */
[----:B------:R-:W-:Y:S01]  /*1d30*/  UMOV UR12, UR8 ;  /* 0x00000008000c7c82 */ /* 0x000fe20008000000 */
[----:B------:R-:W-:Y:S01]  /*1d40*/  UMOV UR13, UR9 ;  /* 0x00000009000d7c82 */ /* 0x000fe20008000000 */
[----:B------:R-:W-:Y:S02]  /*1d50*/  UMOV UR15, 0xc0000010 ;  /* 0xc0000010000f7882 */ /* 0x000fe40000000000 */
[----:B------:R-:W-:Y:S01]  /*1d60*/  HGMMA.64x16x16.F32 R96, gdesc[UR8], R96, gsb0 ;  /* 0x00200000086079f0 */ /* 0x000fe20008000860 */
        /* <DEDUP_REMOVED lines=15> */
[----:B------:R-:W-:Y:S03]  /*1e60*/  HGMMA.64x16x16.F32 R80, gdesc[UR12], R80, gsb0 ;  /* 0x002000000c5079f0 */ /* 0x000fe60008000850 */
[----:B------:R-:W-:Y:S02]  /*1e70*/  WARPGROUP.DEPBAR.LE gsb0, 0x0 ;  /* 0x00008000000079c5 */ /* 0x000fe40000010000 */
[----:B------:R-:W-:-:S06]  /*1e80*/  WARPGROUP.ARRIVE ;  /* 0x00000000000079c5 */ /* 0x000fcc0000000000 */
[----:B------:R-:W-:Y:S03]  /*1e90*/  HGMMA.64x16x16.F32 R64, gdesc[UR16], R64, gsb0 ;  /* 0x00200000104079f0 */ /* 0x000fe60008000840 */
[----:B------:R-:W-:Y:S02]  /*1ea0*/  WARPGROUP.DEPBAR.LE gsb0, 0x0 ;  /* 0x00008000000079c5 */ /* 0x000fe40000010000 */
[----:B------:R-:W-:-:S06]  /*1eb0*/  WARPGROUP.ARRIVE ;  /* 0x00000000000079c5 */ /* 0x000fcc0000000000 */
[----:B------:R-:W-:Y:S03]  /*1ec0*/  HGMMA.64x16x16.F32 R48, gdesc[UR20], R48, gsb0 ;  /* 0x00200000143079f0 */ /* 0x000fe60008000830 */
[----:B------:R-:W-:Y:S02]  /*1ed0*/  WARPGROUP.DEPBAR.LE gsb0, 0x0 ;  /* 0x00008000000079c5 */ /* 0x000fe40000010000 */
[----:B------:R-:W-:-:S06]  /*1ee0*/  WARPGROUP.ARRIVE ;  /* 0x00000000000079c5 */ /* 0x000fcc0000000000 */
[----:B------:R-:W-:Y:S01]  /*1ef0*/  HGMMA.64x16x16.F32 R32, gdesc[UR24], R32, gsb0 ;  /* 0x00200000182079f0 */ /* 0x000fe20008000820 */
        /* <DEDUP_REMOVED lines=26> */
[----:B------:R-:W-:Y:S05]  /*20a0*/  @!P0 BRA `(.L_x_28) ;  /* 0x0000000000048947 */ /* 0x000fea0003800000 */
[----:B------:R-:W-:Y:S01]  /*20b0*/  BPT.TRAP 0x1 ;  /* 0x000000040000795c */ /* 0x000fe20000300000 */
.L_x_28:
[----:B------:R-:W-:-:S13]  /*20c0*/  ISETP.NE.AND P1, PT, R23, RZ, PT ;  /* 0x000000ff1700720c */ /* 0x000fda0003f25270 */
[----:B01----:R-:W-:-:S05]  /*20d0*/  @P1 LEA R5, R4, UR41, 0x3 ;  /* 0x0000002904051c11 */ /* 0x003fca000f8e18ff */
[----:B------:R-:W-:-:S05]  /*20e0*/  @P1 VIADD R5, R5, 0xa8 ;  /* 0x000000a805051836 */ /* 0x000fca0000000000 */
[----:B------:R-:W-:-:S04]  /*20f0*/  @P1 PRMT R5, R22, 0x654, R5 ;  /* 0x0000065416051816 */ /* 0x000fc80000000005 */
[----:B------:R0:W-:Y:S01]  /*2100*/  @P1 SYNCS.ARRIVE.TRANS64.RED.A1T0 RZ, [R5+URZ], RZ ;  /* 0x000000ff05ff19a7 */ /* 0x0001e2000810043f */
[----:B------:R-:W-:-:S13]  /*2110*/  ISETP.GT.U32.AND P1, PT, R19, 0x1, PT ;  /* 0x000000011300780c */ /* 0x000fda0003f24070 */
[----:B0-----:R-:W-:Y:S05]  /*2120*/  @P1 BRA `(.L_x_29) ;  /* 0x0000000000041947 */ /* 0x001fea0003800000 */
[----:B------:R-:W-:Y:S01]  /*2130*/  BPT.TRAP 0x1 ;  /* 0x000000040000795c */ /* 0x000fe20000300000 */
.L_x_29:
[----:B------:R-:W-:Y:S01]  /*2140*/  UIADD3 UR6, UR6, 0x1, URZ ;  /* 0x0000000106067890 */ /* 0x000fe2000fffe03f */
[C---:B------:R-:W-:Y:S01]  /*2150*/  ISETP.GT.AND P2, PT, R3.reuse, 0x1, PT ;  /* 0x000000010300780c */ /* 0x040fe20003f44270 */
[----:B------:R-:W-:Y:S02]  /*2160*/  VIADD R4, R4, 0x1 ;  /* 0x0000000104047836 */ /* 0x000fe40000000000 */
[----:B------:R-:W-:Y:S01]  /*2170*/  UISETP.NE.AND UP0, UPT, UR6, 0x15, UPT ;  /* 0x000000150600788c */ /* 0x000fe2000bf05270 */
[----:B------:R-:W-:Y:S02]  /*2180*/  VIADD R3, R3, 0xffffffff ;  /* 0xffffffff03037836 */ /* 0x000fe40000000000 */
[C---:B------:R-:W-:Y:S01]  /*2190*/  ISETP.NE.AND P1, PT, R4.reuse, 0x15, PT ;  /* 0x000000150400780c */ /* 0x040fe20003f25270 */
[----:B------:R-:W-:Y:S02]  /*21a0*/  USEL UR7, URZ, 0x1, UP0 ;  /* 0x000000013f077887 */ /* 0x000fe40008000000 */
[----:B------:R-:W-:Y:S01]  /*21b0*/  USEL UR6, UR6, URZ, UP0 ;  /* 0x0000003f06067287 */ /* 0x000fe20008000000 */
[----:B------:R-:W-:-:S03]  /*21c0*/  SEL R4, R4, RZ, P1 ;  /* 0x000000ff04047207 */ /* 0x000fc60000800000 */
[----:B------:R-:W-:Y:S01]  /*21d0*/  LOP3.LUT R7, R7, UR7, RZ, 0x3c, !PT ;  /* 0x0000000707077c12 */ /* 0x000fe2000f8e3cff */
[----:B------:R-:W-:Y:S07]  /*21e0*/  @P2 BRA `(.L_x_30) ;  /* 0xfffffff800902947 */ /* 0x000fee000383ffff */
.L_x_23:
[----:B------:R-:W2:Y:S02]  /*21f0*/  LDC R3, c[0x0][0x28c] ;  /* 0x0000a300ff037b82 */ /* 0x000ea40000000800 */
[----:B--2---:R-:W-:-:S13]  /*2200*/  ISETP.GE.AND P1, PT, R3, 0x1, PT ;  /* 0x000000010300780c */ /* 0x004fda0003f26270 */
[----:B------:R-:W-:Y:S05]  /*2210*/  @!P1 BRA `(.L_x_31) ;  /* 0x00000000004c9947 */ /* 0x000fea0003800000 */
[----:B------:R-:W-:Y:S05]  /*2220*/  @!P0 BRA `(.L_x_32) ;  /* 0x0000000000048947 */ /* 0x000fea0003800000 */
[----:B------:R-:W-:Y:S01]  /*2230*/  BPT.TRAP 0x1 ;  /* 0x000000040000795c */ /* 0x000fe20000300000 */
.L_x_32:
[----:B------:R-:W-:Y:S01]  /*2240*/  ISETP.NE.AND P0, PT, R23, RZ, PT ;  /* 0x000000ff1700720c */ /* 0x000fe20003f05270 */
[----:B------:R-:W-:Y:S01]  /*2250*/  BSSY B0, `(.L_x_33) ;  /* 0x000000d000007945 */ /* 0x000fe20003800000 */
[----:B------:R-:W-:-:S11]  /*2260*/  ISETP.GT.U32.AND P1, PT, R19, 0x1, PT ;  /* 0x000000011300780c */ /* 0x000fd60003f24070 */
[----:B------:R-:W-:Y:S05]  /*2270*/  @!P0 BRA `(.L_x_34) ;  /* 0x0000000000288947 */ /* 0x000fea0003800000 */
[----:B------:R-:W-:-:S04]  /*2280*/  VIADD R3, R0, UR39 ;  /* 0x0000002700037c36 */ /* 0x000fc80008000000 */
[----:B01----:R-:W-:-:S04]  /*2290*/  IMAD.WIDE.U32 R4, R3, -0x79e79e79, RZ ;  /* 0x8618618703047825 */ /* 0x003fc800078e00ff */
[----:B------:R-:W-:-:S05]  /*22a0*/  IMAD.IADD R4, R3, 0x1, -R5 ;  /* 0x0000000103047824 */ /* 0x000fca00078e0a05 */
[----:B------:R-:W-:-:S04]  /*22b0*/  LEA.HI R4, R4, R5, RZ, 0x1f ;  /* 0x0000000504047211 */ /* 0x000fc800078ff8ff */
[----:B------:R-:W-:-:S05]  /*22c0*/  SHF.R.U32.HI R4, RZ, 0x4, R4 ;  /* 0x00000004ff047819 */ /* 0x000fca0000011604 */
[----:B------:R-:W-:-:S05]  /*22d0*/  IMAD R4, R4, -0x15, R3 ;  /* 0xffffffeb04047824 */ /* 0x000fca00078e0203 */
[----:B------:R-:W-:-:S05]  /*22e0*/  LEA R4, R4, UR41, 0x3 ;  /* 0x0000002904047c11 */ /* 0x000fca000f8e18ff */
[----:B------:R-:W-:-:S05]  /*22f0*/  VIADD R3, R4, 0xa8 ;  /* 0x000000a804037836 */ /* 0x000fca0000000000 */
[----:B------:R-:W-:-:S04]  /*2300*/  PRMT R3, R22, 0x654, R3 ;  /* 0x0000065416037816 */ /* 0x000fc80000000003 */
[----:B------:R2:W-:Y:S03]  /*2310*/  SYNCS.ARRIVE.TRANS64.RED.A1T0 RZ, [R3+URZ], RZ ;  /* 0x000000ff03ff79a7 */ /* 0x0005e6000810043f */
.L_x_34:
[----:B------:R-:W-:Y:S05]  /*2320*/  BSYNC B0 ;  /* 0x0000000000007941 */ /* 0x000fea0003800000 */
.L_x_33:
[----:B------:R-:W-:Y:S05]  /*2330*/  @P1 BRA `(.L_x_31) ;  /* 0x0000000000041947 */ /* 0x000fea0003800000 */
[----:B------:R-:W-:Y:S01]  /*2340*/  BPT.TRAP 0x1 ;  /* 0x000000040000795c */ /* 0x000fe20000300000 */
.L_x_31:
[----:B------:R-:W3:Y:S01]  /*2350*/  LDC R9, c[0x0][0x288] ;  /* 0x0000a200ff097b82 */ /* 0x000ee20000000800 */
[--C-:B------:R-:W-:Y:S01]  /*2360*/  SHF.R.U32.HI R0, RZ, 0x2, R18.reuse ;  /* 0x00000002ff007819 */ /* 0x100fe20000011612 */
[----:B------:R-:W-:Y:S01]  /*2370*/  IMAD R7, R108, 0x50, RZ ;  /* 0x000000506c077824 */ /* 0x000fe200078e02ff */
[----:B01----:R-:W-:Y:S01]  /*2380*/  SHF.R.U32.HI R5, RZ, 0x7, R18 ;  /* 0x00000007ff057819 */ /* 0x003fe20000011612 */
[----:B------:R-:W-:Y:S01]  /*2390*/  UIADD3 UR39, UR40, UR39, URZ ;  /* 0x0000002728277290 */ /* 0x000fe2000fffe03f */
[C---:B------:R-:W-:Y:S01]  /*23a0*/  LOP3.LUT R4, R18.reuse, 0x60, RZ, 0xc0, !PT ;  /* 0x0000006012047812 */ /* 0x040fe200078ec0ff */
[----:B------:R-:W-:Y:S01]  /*23b0*/  IMAD.SHL.U32 R10, R18, 0x2, RZ ;  /* 0x00000002120a7824 */ /* 0x000fe200078e00ff */
[----:B--2---:R-:W-:Y:S01]  /*23c0*/  LOP3.LUT R3, R0, 0x7, RZ, 0xc0, !PT ;  /* 0x0000000700037812 */ /* 0x004fe200078ec0ff */
[----:B------:R-:W-:Y:S01]  /*23d0*/  UISETP.GT.U32.AND UP0, UPT, UR39, 0x14, UPT ;  /* 0x000000142700788c */ /* 0x000fe2000bf04070 */
[----:B------:R-:W-:Y:S01]  /*23e0*/  LOP3.LUT R0, R5, 0x1, RZ, 0xc0, !PT ;  /* 0x0000000105007812 */ /* 0x000fe200078ec0ff */
[----:B------:R-:W-:Y:S01]  /*23f0*/  UIMAD.WIDE.U32 UR4, UR39, -0x79e79e79, URZ ;  /* 0x86186187270478a5 */ /* 0x000fe2000f8e003f */
[----:B------:R-:W-:Y:S01]  /*2400*/  SHF.R.U32.HI R6, RZ, 0x1, R4 ;  /* 0x00000001ff067819 */ /* 0x000fe20000011604 */
[----:B------:R-:W-:Y:S01]  /*2410*/  ULDC UR7, c[0x0][0x284] ;  /* 0x0000a10000077ab9 */ /* 0x000fe20000000800 */
[----:B------:R-:W-:Y:S01]  /*2420*/  UISETP.LT.U32.AND UP0, UPT, UR40, 0x15, UP0 ;  /* 0x000000152800788c */ /* 0x000fe20008701070 */
[----:B------:R-:W-:Y:S01]  /*2430*/  IMAD.SHL.U32 R4, R0, 0x40, RZ ;  /* 0x0000004000047824 */ /* 0x000fe200078e00ff */
[----:B------:R-:W-:Y:S01]  /*2440*/  IADD3 R5, RZ, -R6, -R3 ;  /* 0x80000006ff057210 */ /* 0x000fe20007ffe803 */
[----:B------:R-:W-:Y:S01]  /*2450*/  UIADD3 UR4, UR39, -UR5, URZ ;  /* 0x8000000527047290 */ /* 0x000fe2000fffe03f */
[----:B------:R-:W-:Y:S01]  /*2460*/  SHF.R.S32.HI R111, RZ, 0x1f, R105 ;  /* 0x0000001fff6f7819 */ /* 0x000fe20000011469 */
[----:B------:R-:W-:Y:S01]  /*2470*/  UISETP.GE.U32.AND UP1, UPT, UR40, 0x15, UPT ;  /* 0x000000152800788c */ /* 0x000fe2000bf26070 */
[----:B------:R-:W-:Y:S01]  /*2480*/  LOP3.LUT R119, R4, 0x40, R3, 0xe2, !PT ;  /* 0x0000004004777812 */ /* 0x000fe200078ee203 */
[----:B------:R-:W-:Y:S01]  /*2490*/  IMAD R3, R0, -0x40, R5 ;  /* 0xffffffc000037824 */ /* 0x000fe200078e0205 */
[----:B------:R-:W-:Y:S01]  /*24a0*/  LOP3.LUT R0, R18, 0x3, RZ, 0xc0, !PT ;  /* 0x0000000312007812 */ /* 0x000fe200078ec0ff */
[----:B------:R-:W-:Y:S01]  /*24b0*/  ULDC.64 UR8, c[0x0][0x5d0] ;  /* 0x0001740000087ab9 */ /* 0x000fe20000000a00 */
[C---:B------:R-:W-:Y:S01]  /*24c0*/  LOP3.LUT R10, R7.reuse, 0x6, R10, 0xf8, !PT ;  /* 0x00000006070a7812 */ /* 0x040fe200078ef80a */
[----:B------:R-:W-:Y:S01]  /*24d0*/  USEL UR6, URZ, 0x1, !UP0 ;  /* 0x000000013f067887 */ /* 0x000fe2000c000000 */
[----:B---3--:R-:W-:Y:S01]  /*24e0*/  ISETP.GE.AND P0, PT, R7, R9, PT ;  /* 0x000000090700720c */ /* 0x008fe20003f06270 */
[----:B------:R-:W-:Y:S01]  /*24f0*/  IMAD R8, R0, -0x2, R9 ;  /* 0xfffffffe00087824 */ /* 0x000fe200078e0209 */
[----:B------:R-:W-:Y:S01]  /*2500*/  ULEA.HI UR4, UR4, UR5, URZ, 0x1f ;  /* 0x0000000504047291 */ /* 0x000fe2000f8ff83f */
[----:B------:R-:W-:Y:S01]  /*2510*/  IMAD.SHL.U32 R0, R107, 0x100, RZ ;  /* 0x000001006b007824 */ /* 0x000fe200078e00ff */
[----:B------:R-:W-:Y:S01]  /*2520*/  SHF.R.S32.HI R11, RZ, 0x1f, R10 ;  /* 0x0000001fff0b7819 */ /* 0x000fe2000001140a */
[----:B------:R-:W-:Y:S01]  /*2530*/  IMAD R4, R111, UR8, RZ ;  /* 0x000000086f047c24 */ /* 0x000fe2000f8e02ff */
[----:B------:R-:W-:Y:S01]  /*2540*/  ULOP3.LUT UR38, UR38, UR6, URZ, 0x3c, !UPT ;  /* 0x0000000626267292 */ /* 0x000fe2000f8e3c3f */
[----:B------:R-:W-:Y:S01]  /*2550*/  IMAD.WIDE R12, R107, 0x100, RZ ;  /* 0x000001006b0c7825 */ /* 0x000fe200078e02ff */
[C---:B------:R-:W-:Y:S01]  /*2560*/  ISETP.GE.OR P0, PT, R0.reuse, UR7, P0 ;  /* 0x0000000700007c0c */ /* 0x040fe20008706670 */
[----:B------:R-:W-:Y:S01]  /*2570*/  USHF.R.U32.HI UR4, URZ, 0x4, UR4 ;  /* 0x000000043f047899 */ /* 0x000fe20008011604 */
[----:B------:R-:W-:Y:S01]  /*2580*/  IADD3 R3, -R0, UR7, R3 ;  /* 0x0000000700037c10 */ /* 0x000fe2000fffe103 */
[C---:B------:R-:W-:Y:S01]  /*2590*/  IMAD R9, R105.reuse, UR9, R4 ;  /* 0x0000000969097c24 */ /* 0x040fe2000f8e0204 */
[----:B------:R-:W-:Y:S01]  /*25a0*/  LOP3.LUT R119, R12, R119, R6, 0xfe, !PT ;  /* 0x000000770c777212 */ /* 0x000fe200078efe06 */
[----:B------:R-:W-:Y:S01]  /*25b0*/  IMAD.WIDE.U32 R4, R105, UR8, R10 ;  /* 0x0000000869047c25 */ /* 0x000fe2000f8e000a */
[----:B------:R-:W-:-:S02]  /*25c0*/  @UP1 ULOP3.LUT UR38, UR38, 0x1, UR4, 0x78, !UPT ;  /* 0x0000000126261892 */ /* 0x000fc4000f8e7804 */
[----:B------:R-:W-:Y:S01]  /*25d0*/  UIMAD UR39, UR4, -0x15, UR39 ;  /* 0xffffffeb042778a4 */ /* 0x000fe2000f8e0227 */
[----:B------:R-:W-:Y:S02]  /*25e0*/  IMAD.IADD R6, R8, 0x1, -R7 ;  /* 0x0000000108067824 */ /* 0x000fe400078e0a07 */
[----:B------:R-:W-:Y:S02]  /*25f0*/  IMAD.IADD R9, R5, 0x1, R9 ;  /* 0x0000000105097824 */ /* 0x000fe400078e0209 */
[----:B------:R-:W-:Y:S02]  /*2600*/  IMAD.MOV.U32 R0, RZ, RZ, -0x1 ;  /* 0xffffffffff007424 */ /* 0x000fe400078e00ff */
[----:B------:R-:W-:Y:S01]  /*2610*/  IMAD.MOV.U32 R8, RZ, RZ, R4 ;  /* 0x000000ffff087224 */ /* 0x000fe200078e0004 */
[----:B------:R-:W-:Y:S06]  /*2620*/  @P0 BRA `(.L_x_35) ;  /* 0x0000004c00f80947 */ /* 0x000fec0003800000 */
[----:B------:R-:W0:Y:S01]  /*2630*/  LDC.64 R4, c[0x0][0x5c8] ;  /* 0x00017200ff047b82 */ /* 0x000e220000000a00 */
[----:B-----5:R-:W-:Y:S01]  /*2640*/  FSETP.NEU.AND P2, PT, R106, RZ, PT ;  /* 0x000000ff6a00720b */ /* 0x020fe20003f4d000 */
[----:B------:R-:W-:Y:S01]  /*2650*/  BSSY B0, `(.L_x_35) ;  /* 0x00004fb000007945 */ /* 0x000fe20003800000 */
[----:B------:R-:W-:-:S04]  /*2660*/  ISETP.GT.AND P0, PT, R6, RZ, PT ;  /* 0x000000ff0600720c */ /* 0x000fc80003f04270 */
[----:B------:R-:W-:Y:S01]  /*2670*/  ISETP.GT.AND P1, PT, R3, RZ, P0 ;  /* 0x000000ff0300720c */ /* 0x000fe20000724270 */
[-C--:B0-----:R-:W-:Y:S02]  /*2680*/  IMAD R14, R13, R4.reuse, RZ ;  /* 0x000000040d0e7224 */ /* 0x081fe400078e02ff */
[----:B------:R-:W-:-:S04]  /*2690*/  IMAD.WIDE.U32 R112, R119, R4, R8 ;  /* 0x0000000477707225 */ /* 0x000fc800078e0008 */
[----:B------:R-:W-:-:S04]  /*26a0*/  IMAD R7, R119, R5, R14 ;  /* 0x0000000577077224 */ /* 0x000fc800078e020e */
[----:B------:R-:W-:Y:S01]  /*26b0*/  IMAD.IADD R123, R113, 0x1, R7 ;  /* 0x00000001717b7824 */ /* 0x000fe200078e0207 */
[----:B------:R-:W-:Y:S06]  /*26c0*/  @!P2 BRA `(.L_x_36) ;  /* 0x000000380024a947 */ /* 0x000fec0003800000 */
[----:B------:R-:W0:Y:S01]  /*26d0*/  LDC.64 R20, c[0x0][0x5b8] ;  /* 0x00016e00ff147b82 */ /* 0x000e220000000a00 */
[----:B------:R-:W-:-:S07]  /*26e0*/  ULDC.64 UR4, c[0x0][0x5c0] ;  /* 0x0001700000047ab9 */ /* 0x000fce0000000a00 */
[----:B------:R-:W1:Y:S08]  /*26f0*/  LDC.64 R108, c[0x0][0x5b0] ;  /* 0x00016c00ff6c7b82 */ /* 0x000e700000000a00 */
[----:B------:R-:W2:Y:S01]  /*2700*/  LDC.64 R14, c[0x0][0x5a8] ;  /* 0x00016a00ff0e7b82 */ /* 0x000ea20000000a00 */
[-C--:B0-----:R-:W-:Y:S02]  /*2710*/  IMAD R8, R111, R20.reuse, RZ ;  /* 0x000000146f087224 */ /* 0x081fe400078e02ff */
[----:B------:R-:W-:-:S04]  /*2720*/  IMAD.WIDE.U32 R114, R105, R20, R10 ;  /* 0x0000001469727225 */ /* 0x000fc800078e000a */
[----:B------:R-:W-:Y:S02]  /*2730*/  IMAD R107, R105, R21, R8 ;  /* 0x00000015696b7224 */ /* 0x000fe400078e0208 */
[-C--:B-1----:R-:W-:Y:S02]  /*2740*/  IMAD R12, R13, R108.reuse, RZ ;  /* 0x0000006c0d0c7224 */ /* 0x082fe400078e02ff */
[----:B------:R-:W-:Y:S02]  /*2750*/  IMAD.IADD R117, R115, 0x1, R107 ;  /* 0x0000000173757824 */ /* 0x000fe400078e026b */
[----:B------:R-:W-:Y:S02]  /*2760*/  IMAD.MOV.U32 R116, RZ, RZ, R114 ;  /* 0x000000ffff747224 */ /* 0x000fe400078e0072 */
[C---:B------:R-:W-:Y:S02]  /*2770*/  IMAD R121, R119.reuse, R109, R12 ;  /* 0x0000006d77797224 */ /* 0x040fe400078e020c */
[----:B------:R-:W-:-:S04]  /*2780*/  IMAD.WIDE.U32 R8, R119, R108, R116 ;  /* 0x0000006c77087225 */ /* 0x000fc800078e0074 */
[----:B------:R-:W-:Y:S01]  /*2790*/  IMAD.IADD R7, R9, 0x1, R121 ;  /* 0x0000000109077824 */ /* 0x000fe200078e0279 */
[----:B--2---:R-:W-:-:S04]  /*27a0*/  LEA R12, P2, R8, R14, 0x1 ;  /* 0x0000000e080c7211 */ /* 0x004fc800078408ff */
[----:B------:R-:W-:-:S05]  /*27b0*/  LEA.HI.X R13, R8, R15, R7, 0x1, P2 ;  /* 0x0000000f080d7211 */ /* 0x000fca00010f0c07 */
[----:B------:R0:W2:Y:S01]  /*27c0*/  @P1 LDG.E.LTC128B.U16 R7, desc[UR36][R12.64] ;  /* 0x000000240c071981 */ /* 0x0000a2000c1e1520 */
[----:B------:R-:W-:Y:S01]  /*27d0*/  LEA R8, P2, R112, UR4, 0x1 ;  /* 0x0000000470087c11 */ /* 0x000fe2000f8408ff */
[----:B------:R-:W-:Y:S01]  /*27e0*/  IMAD.WIDE.U32 R110, R119, R108, R10 ;  /* 0x0000006c776e7225 */ /* 0x000fe200078e000a */
[----:B------:R-:W-:Y:S01]  /*27f0*/  ISETP.GT.AND P3, PT, R6, 0x1, PT ;  /* 0x000000010600780c */ /* 0x000fe20003f64270 */
[----:B------:R-:W-:Y:S01]  /*2800*/  BSSY B1, `(.L_x_37) ;  /* 0x0000011000017945 */ /* 0x000fe20003800000 */
[----:B------:R-:W-:Y:S01]  /*2810*/  SHF.L.U64.HI R113, R108, 0x3, R109 ;  /* 0x000000036c717819 */ /* 0x000fe2000001026d */
[----:B------:R-:W-:Y:S02]  /*2820*/  IMAD.IADD R111, R121, 0x1, R111 ;  /* 0x00000001796f7824 */ /* 0x000fe400078e026f */
[----:B------:R-:W-:-:S04]  /*2830*/  IMAD.WIDE.U32 R110, R105, R20, R110 ;  /* 0x00000014696e7225 */ /* 0x000fc800078e006e */
[----:B0-----:R-:W-:Y:S01]  /*2840*/  IMAD.IADD R13, R107, 0x1, R111 ;  /* 0x000000016b0d7824 */ /* 0x001fe200078e026f */
[----:B------:R-:W-:-:S04]  /*2850*/  LEA R12, P4, R110, R14, 0x1 ;  /* 0x0000000e6e0c7211 */ /* 0x000fc800078808ff */
[----:B------:R-:W-:Y:S01]  /*2860*/  LEA.HI.X R13, R110, R15, R13, 0x1, P4 ;  /* 0x0000000f6e0d7211 */ /* 0x000fe200020f0c0d */
[----:B--2---:R-:W-:-:S05]  /*2870*/  HADD2.F32 R9, -RZ, R7.H0_H0 ;  /* 0x20000007ff097230 */ /* 0x004fca0000004100 */
[----:B------:R-:W-:-:S04]  /*2880*/  FMUL R9, R9, R106 ;  /* 0x0000006a09097220 */ /* 0x000fc80000400000 */
[----:B------:R-:W-:Y:S01]  /*2890*/  FFMA R96, R96, R104, R9 ;  /* 0x0000006860607223 */ /* 0x000fe20000000009 */
[----:B------:R-:W-:Y:S01]  /*28a0*/  LEA.HI.X R9, R112, UR5, R123, 0x1, P2 ;  /* 0x0000000570097c11 */ /* 0x000fe200090f0c7b */
[----:B------:R-:W-:Y:S01]  /*28b0*/  IMAD.SHL.U32 R112, R108, 0x8, RZ ;  /* 0x000000086c707824 */ /* 0x000fe200078e00ff */
[----:B------:R-:W-:Y:S02]  /*28c0*/  ISETP.GT.AND P2, PT, R3, RZ, P3 ;  /* 0x000000ff0300720c */ /* 0x000fe40001f44270 */
[----:B------:R-:W-:-:S05]  /*28d0*/  F2FP.F16.F32.PACK_AB R96, RZ, R96 ;  /* 0x00000060ff60723e */ /* 0x000fca00000000ff */
[----:B------:R0:W-:Y:S06]  /*28e0*/  @P1 STG.E.U16 desc[UR36][R8.64], R96 ;  /* 0x0000006008001986 */ /* 0x0001ec000c101524 */
[----:B------:R-:W-:Y:S05]  /*28f0*/  @!P2 BRA `(.L_x_38) ;  /* 0x000000000004a947 */ /* 0x000fea0003800000 */
[----:B------:R1:W5:Y:S02]  /*2900*/  LDG.E.LTC128B.U16 R7, desc[UR36][R12.64+0x2] ;  /* 0x000002240c077981 */ /* 0x000364000c1e1520 */
.L_x_38:
[----:B------:R-:W-:Y:S05]  /*2910*/  BSYNC B1 ;  /* 0x0000000000017941 */ /* 0x000fea0003800000 */
.L_x_37:
[----:B-----5:R-:W-:Y:S01]  /*2920*/  HADD2.F32 R21, -RZ, R7.H0_H0 ;  /* 0x20000007ff157230 */ /* 0x020fe20000004100 */
[----:B------:R-:W-:Y:S01]  /*2930*/  ISETP.GT.AND P1, PT, R3, 0x8, P0 ;  /* 0x000000080300780c */ /* 0x000fe20000724270 */
[----:B------:R-:W-:Y:S01]  /*2940*/  IMAD.WIDE.U32 R124, R119, R108, R112 ;  /* 0x0000006c777c7225 */ /* 0x000fe200078e0070 */
[----:B------:R-:W-:-:S03]  /*2950*/  PRMT R120, R7, 0x7610, R120 ;  /* 0x0000761007787816 */ /* 0x000fc60000000078 */
[----:B0-----:R-:W-:Y:S01]  /*2960*/  FMUL R96, R21, R106 ;  /* 0x0000006a15607220 */ /* 0x001fe20000400000 */
[----:B------:R-:W-:Y:S01]  /*2970*/  IMAD.IADD R127, R121, 0x1, R125 ;  /* 0x00000001797f7824 */ /* 0x000fe200078e027d */
[----:B------:R-:W-:Y:S02]  /*2980*/  IADD3 R21, P4, R114, R124, RZ ;  /* 0x0000007c72157210 */ /* 0x000fe40007f9e0ff */
[----:B------:R-:W-:-:S03]  /*2990*/  FFMA R97, R97, R104, R96 ;  /* 0x0000006861617223 */ /* 0x000fc60000000060 */
[----:B------:R-:W-:Y:S01]  /*29a0*/  IMAD.X R110, R127, 0x1, R117, P4 ;  /* 0x000000017f6e7824 */ /* 0x000fe200020e0675 */
[C---:B------:R-:W-:Y:S02]  /*29b0*/  LEA R96, P4, R21.reuse, R14, 0x1 ;  /* 0x0000000e15607211 */ /* 0x040fe400078808ff */
[----:B------:R-:W-:Y:S02]  /*29c0*/  F2FP.F16.F32.PACK_AB R111, RZ, R97 ;  /* 0x00000061ff6f723e */ /* 0x000fe400000000ff */
[----:B------:R-:W-:-:S03]  /*29d0*/  LEA.HI.X R97, R21, R15, R110, 0x1, P4 ;  /* 0x0000000f15617211 */ /* 0x000fc600020f0c6e */
[----:B------:R0:W-:Y:S04]  /*29e0*/  @P2 STG.E.U16 desc[UR36][R8.64+0x2], R111 ;  /* 0x0000026f08002986 */ /* 0x0001e8000c101524 */
[----:B------:R2:W3:Y:S01]  /*29f0*/  @P1 LDG.E.LTC128B.U16 R120, desc[UR36][R96.64] ;  /* 0x0000002460781981 */ /* 0x0004e2000c1e1520 */
[----:B------:R-:W-:Y:S01]  /*2a00*/  IMAD.SHL.U32 R7, R4, 0x10, RZ ;  /* 0x0000001004077824 */ /* 0x000fe200078e00ff */
[----:B------:R-:W-:Y:S01]  /*2a10*/  IADD3 R122, P2, R10, R124, RZ ;  /* 0x0000007c0a7a7210 */ /* 0x000fe20007f5e0ff */
[----:B------:R-:W-:Y:S03]  /*2a20*/  BSSY B1, `(.L_x_39) ;  /* 0x0000011000017945 */ /* 0x000fe60003800000 */
[----:B------:R-:W-:Y:S01]  /*2a30*/  IADD3 R110, P4, R7, R8, RZ ;  /* 0x00000008076e7210 */ /* 0x000fe20007f9e0ff */
[----:B------:R-:W-:Y:S01]  /*2a40*/  IMAD.X R123, R11, 0x1, R127, P2 ;  /* 0x000000010b7b7824 */ /* 0x000fe200010e067f */
[----:B------:R-:W-:Y:S01]  /*2a50*/  ISETP.GT.AND P2, PT, R3, 0x8, P3 ;  /* 0x000000080300780c */ /* 0x000fe20001f44270 */
[----:B------:R-:W-:-:S04]  /*2a60*/  IMAD.WIDE.U32 R122, R105, R20, R122 ;  /* 0x00000014697a7225 */ /* 0x000fc800078e007a */
[----:B------:R-:W-:Y:S01]  /*2a70*/  IMAD.IADD R123, R107, 0x1, R123 ;  /* 0x000000016b7b7824 */ /* 0x000fe200078e027b */
[----:B--2---:R-:W-:-:S04]  /*2a80*/  LEA R96, P5, R122, R14, 0x1 ;  /* 0x0000000e7a607211 */ /* 0x004fc800078a08ff */
[----:B------:R-:W-:Y:S01]  /*2a90*/  LEA.HI.X R97, R122, R15, R123, 0x1, P5 ;  /* 0x0000000f7a617211 */ /* 0x000fe200028f0c7b */
[----:B---3--:R-:W-:-:S05]  /*2aa0*/  HADD2.F32 R21, -RZ, R120.H0_H0 ;  /* 0x20000078ff157230 */ /* 0x008fca0000004100 */
[----:B------:R-:W-:-:S04]  /*2ab0*/  FMUL R21, R21, R106 ;  /* 0x0000006a15157220 */ /* 0x000fc80000400000 */
[----:B------:R-:W-:Y:S01]  /*2ac0*/  FFMA R98, R98, R104, R21 ;  /* 0x0000006862627223 */ /* 0x000fe20000000015 */
[----:B------:R-:W-:-:S04]  /*2ad0*/  SHF.L.U64.HI R21, R4, 0x4, R5 ;  /* 0x0000000404157819 */ /* 0x000fc80000010205 */
[----:B------:R-:W-:Y:S01]  /*2ae0*/  F2FP.F16.F32.PACK_AB R98, RZ, R98 ;  /* 0x00000062ff62723e */ /* 0x000fe200000000ff */
[----:B0-----:R-:W-:-:S05]  /*2af0*/  IMAD.X R111, R21, 0x1, R9, P4 ;  /* 0x00000001156f7824 */ /* 0x001fca00020e0609 */
[----:B------:R0:W-:Y:S01]  /*2b00*/  @P1 STG.E.U16 desc[UR36][R110.64], R98 ;  /* 0x000000626e001986 */ /* 0x0001e2000c101524 */
[----:B------:R-:W-:Y:S05]  /*2b10*/  @!P2 BRA `(.L_x_40) ;  /* 0x000000000004a947 */ /* 0x000fea0003800000 */
[----:B------:R2:W5:Y:S02]  /*2b20*/  LDG.E.LTC128B.U16 R120, desc[UR36][R96.64+0x2] ;  /* 0x0000022460787981 */ /* 0x000564000c1e1520 */
.L_x_40:
[----:B------:R-:W-:Y:S05]  /*2b30*/  BSYNC B1 ;  /* 0x0000000000017941 */ /* 0x000fea0003800000 */
.L_x_39:
[----:B-----5:R-:W-:Y:S01]  /*2b40*/  HADD2.F32 R123, -RZ, R120.H0_H0 ;  /* 0x20000078ff7b7230 */ /* 0x020fe20000004100 */
[----:B------:R-:W-:Y:S01]  /*2b50*/  ISETP.GT.AND P1, PT, R6, 0x8, PT ;  /* 0x000000080600780c */ /* 0x000fe20003f24270 */
[----:B------:R-:W-:Y:S01]  /*2b60*/  BSSY B1, `(.L_x_41) ;  /* 0x000000c000017945 */ /* 0x000fe20003800000 */
[----:B------:R-:W-:Y:S02]  /*2b70*/  IMAD R125, R109, 0x78, RZ ;  /* 0x000000786d7d7824 */ /* 0x000fe400078e02ff */
[----:B0-----:R-:W-:Y:S01]  /*2b80*/  FMUL R98, R123, R106 ;  /* 0x0000006a7b627220 */ /* 0x001fe20000400000 */
[----:B------:R-:W-:-:S03]  /*2b90*/  ISETP.GT.AND P4, PT, R3, RZ, P1 ;  /* 0x000000ff0300720c */ /* 0x000fc60000f84270 */
[----:B------:R-:W-:Y:S01]  /*2ba0*/  FFMA R98, R99, R104, R98 ;  /* 0x0000006863627223 */ /* 0x000fe20000000062 */
[----:B------:R-:W-:-:S04]  /*2bb0*/  IMAD.MOV.U32 R99, RZ, RZ, R127 ;  /* 0x000000ffff637224 */ /* 0x000fc800078e007f */
[----:B------:R-:W-:-:S04]  /*2bc0*/  F2FP.F16.F32.PACK_AB R98, RZ, R98 ;  /* 0x00000062ff62723e */ /* 0x000fc800000000ff */
[----:B------:R-:W-:Y:S01]  /*2bd0*/  PRMT R122, R98, 0x7610, R122 ;  /* 0x00007610627a7816 */ /* 0x000fe2000000007a */
[----:B------:R-:W-:-:S04]  /*2be0*/  IMAD.MOV.U32 R98, RZ, RZ, R124 ;  /* 0x000000ffff627224 */ /* 0x000fc800078e007c */
[----:B------:R0:W-:Y:S01]  /*2bf0*/  @P2 STG.E.U16 desc[UR36][R110.64+0x2], R122 ;  /* 0x0000027a6e002986 */ /* 0x0001e2000c101524 */
[----:B------:R-:W-:Y:S05]  /*2c00*/  @!P4 BRA `(.L_x_42) ;  /* 0x000000000004c947 */ /* 0x000fea0003800000 */
[----:B------:R3:W5:Y:S02]  /*2c10*/  LDG.E.LTC128B.U16 R120, desc[UR36][R12.64+0x10] ;  /* 0x000010240c787981 */ /* 0x000764000c1e1520 */
.L_x_42:
[----:B------:R-:W-:Y:S05]  /*2c20*/  BSYNC B1 ;  /* 0x0000000000017941 */ /* 0x000fea0003800000 */
.L_x_41:
[----:B-----5:R-:W-:Y:S01]  /*2c30*/  HADD2.F32 R109, -RZ, R120.H0_H0 ;  /* 0x20000078ff6d7230 */ /* 0x020fe20000004100 */
[----:B------:R-:W-:Y:S01]  /*2c40*/  BSSY B1, `(.L_x_43) ;  /* 0x000000d000017945 */ /* 0x000fe20003800000 */
[----:B------:R-:W-:-:S04]  /*2c50*/  IMAD.WIDE.U32 R98, R108, 0x78, R98 ;  /* 0x000000786c627825 */ /* 0x000fc800078e0062 */
[----:B------:R-:W-:Y:S01]  /*2c60*/  FMUL R109, R109, R106 ;  /* 0x0000006a6d6d7220 */ /* 0x000fe20000400000 */
[----:B------:R-:W-:Y:S01]  /*2c70*/  IMAD.IADD R127, R99, 0x1, R125 ;  /* 0x00000001637f7824 */ /* 0x000fe200078e027d */
[----:B0-----:R-:W-:Y:S02]  /*2c80*/  IADD3 R122, P2, P5, R114, R98, R112 ;  /* 0x00000062727a7210 */ /* 0x001fe40007d5e070 */
[----:B------:R-:W-:Y:S02]  /*2c90*/  FFMA R109, R100, R104, R109 ;  /* 0x00000068646d7223 */ /* 0x000fe4000000006d */
[----:B------:R-:W-:Y:S02]  /*2ca0*/  IADD3.X R123, R117, R127, R113, P2, P5 ;  /* 0x0000007f757b7210 */ /* 0x000fe400017ea471 */
[----:B------:R-:W-:Y:S02]  /*2cb0*/  ISETP.GT.AND P2, PT, R6, 0x9, PT ;  /* 0x000000090600780c */ /* 0x000fe40003f44270 */
[----:B------:R-:W-:-:S02]  /*2cc0*/  F2FP.F16.F32.PACK_AB R109, RZ, R109 ;  /* 0x0000006dff6d723e */ /* 0x000fc400000000ff */
[----:B------:R-:W-:-:S03]  /*2cd0*/  ISETP.GT.AND P5, PT, R3, RZ, P2 ;  /* 0x000000ff0300720c */ /* 0x000fc600017a4270 */
[----:B------:R0:W-:Y:S10]  /*2ce0*/  @P4 STG.E.U16 desc[UR36][R8.64+0x10], R109 ;  /* 0x0000106d08004986 */ /* 0x0001f4000c101524 */
[----:B------:R-:W-:Y:S05]  /*2cf0*/  @!P5 BRA `(.L_x_44) ;  /* 0x000000000004d947 */ /* 0x000fea0003800000 */
[----:B------:R4:W5:Y:S02]  /*2d00*/  LDG.E.LTC128B.U16 R120, desc[UR36][R12.64+0x12] ;  /* 0x000012240c787981 */ /* 0x000964000c1e1520 */
.L_x_44:
[----:B------:R-:W-:Y:S05]  /*2d10*/  BSYNC B1 ;  /* 0x0000000000017941 */ /* 0x000fea0003800000 */
.L_x_43:
[----:B0----5:R-:W-:Y:S01]  /*2d20*/  HADD2.F32 R109, -RZ, R120.H0_H0 ;  /* 0x20000078ff6d7230 */ /* 0x021fe20000004100 */
[----:B------:R-:W-:Y:S01]  /*2d30*/  ISETP.GT.AND P4, PT, R3, 0x8, P1 ;  /* 0x000000080300780c */ /* 0x000fe20000f84270 */
[----:B------:R-:W-:Y:S03]  /*2d40*/  BSSY B1, `(.L_x_45) ;  /* 0x0000007000017945 */ /* 0x000fe60003800000 */
[----:B------:R-:W-:-:S04]  /*2d50*/  FMUL R100, R109, R106 ;  /* 0x0000006a6d647220 */ /* 0x000fc80000400000 */
[----:B------:R-:W-:-:S05]  /*2d60*/  FFMA R100, R101, R104, R100 ;  /* 0x0000006865647223 */ /* 0x000fca0000000064 */
[----:B------:R-:W-:-:S05]  /*2d70*/  F2FP.F16.F32.PACK_AB R100, RZ, R100 ;  /* 0x00000064ff64723e */ /* 0x000fca00000000ff */
[----:B------:R0:W-:Y:S01]  /*2d80*/  @P5 STG.E.U16 desc[UR36][R8.64+0x12], R100 ;  /* 0x0000126408005986 */ /* 0x0001e2000c101524 */
[----:B------:R-:W-:Y:S05]  /*2d90*/  @!P4 BRA `(.L_x_46) ;  /* 0x000000000004c947 */ /* 0x000fea0003800000 */
[----:B------:R0:W5:Y:S02]  /*2da0*/  LDG.E.LTC128B.U16 R120, desc[UR36][R96.64+0x10] ;  /* 0x0000102460787981 */ /* 0x000164000c1e1520 */
.L_x_46:
[----:B------:R-:W-:Y:S05]  /*2db0*/  BSYNC B1 ;  /* 0x0000000000017941 */ /* 0x000fea0003800000 */
.L_x_45:
[----:B-----5:R-:W-:Y:S01]  /*2dc0*/  HADD2.F32 R101, -RZ, R120.H0_H0 ;  /* 0x20000078ff657230 */ /* 0x020fe20000004100 */
        /* <DEDUP_REMOVED lines=8> */
.L_x_48:
[----:B------:R-:W-:Y:S05]  /*2e50*/  BSYNC B1 ;  /* 0x0000000000017941 */ /* 0x000fea0003800000 */
.L_x_47:
[----:B-----5:R-:W-:-:S05]  /*2e60*/  HADD2.F32 R99, -RZ, R120.H0_H0 ;  /* 0x20000078ff637230 */ /* 0x020fca0000004100 */
[----:B0-----:R-:W-:Y:S01]  /*2e70*/  FMUL R100, R99, R106 ;  /* 0x0000006a63647220 */ /* 0x001fe20000400000 */
[----:B------:R-:W-:-:S03]  /*2e80*/  IADD3 R99, P4, R114, R98, RZ ;  /* 0x0000006272637210 */ /* 0x000fc60007f9e0ff */
[----:B------:R-:W-:Y:S02]  /*2e90*/  FFMA R100, R103, R104, R100 ;  /* 0x0000006867647223 */ /* 0x000fe40000000064 */
[----:B------:R-:W-:Y:S01]  /*2ea0*/  IMAD.X R116, R127, 0x1, R117, P4 ;  /* 0x000000017f747824 */ /* 0x000fe200020e0675 */
[C---:B------:R-:W-:Y:S02]  /*2eb0*/  LEA R98, P4, R99.reuse, R14, 0x1 ;  /* 0x0000000e63627211 */ /* 0x040fe400078808ff */
[----:B------:R-:W-:Y:S02]  /*2ec0*/  F2FP.F16.F32.PACK_AB R100, RZ, R100 ;  /* 0x00000064ff64723e */ /* 0x000fe400000000ff */
[----:B------:R-:W-:Y:S02]  /*2ed0*/  LEA.HI.X R99, R99, R15, R116, 0x1, P4 ;  /* 0x0000000f63637211 */ /* 0x000fe400020f0c74 */
[----:B------:R-:W-:-:S05]  /*2ee0*/  PRMT R101, R100, 0x7610, R101 ;  /* 0x0000761064657816 */ /* 0x000fca0000000065 */
[----:B------:R0:W-:Y:S01]  /*2ef0*/  @P5 STG.E.U16 desc[UR36][R110.64+0x12], R101 ;  /* 0x000012656e005986 */ /* 0x0001e2000c101524 */
[----:B------:R-:W-:-:S13]  /*2f00*/  ISETP.GT.AND P5, PT, R3, 0x80, P0 ;  /* 0x000000800300780c */ /* 0x000fda00007a4270 */
[----:B------:R1:W2:Y:S01]  /*2f10*/  @P5 LDG.E.LTC128B.U16 R120, desc[UR36][R98.64] ;  /* 0x0000002462785981 */ /* 0x0002a2000c1e1520 */
[----:B------:R-:W-:Y:S01]  /*2f20*/  IMAD.WIDE.U32 R114, R108, 0x78, R112 ;  /* 0x000000786c727825 */ /* 0x000fe200078e0070 */
[----:B------:R-:W-:Y:S03]  /*2f30*/  BSSY B1, `(.L_x_49) ;  /* 0x0000016000017945 */ /* 0x000fe60003800000 */
[----:B------:R-:W-:Y:S02]  /*2f40*/  IMAD.IADD R117, R125, 0x1, R115 ;  /* 0x000000017d757824 */ /* 0x000fe400078e0273 */
[----:B------:R-:W-:Y:S02]  /*2f50*/  IMAD.MOV.U32 R116, RZ, RZ, R114 ;  /* 0x000000ffff747224 */ /* 0x000fe400078e0072 */
[----:B------:R-:W-:Y:S02]  /*2f60*/  IMAD R5, R5, 0xf0, RZ ;  /* 0x000000f005057824 */ /* 0x000fe400078e02ff */
[----:B0-----:R-:W-:-:S03]  /*2f70*/  IMAD.WIDE.U32 R100, R119, R108, R116 ;  /* 0x0000006c77647225 */ /* 0x001fc600078e0074 */
[----:B------:R-:W-:-:S04]  /*2f80*/  IADD3 R102, P4, R10, R100, RZ ;  /* 0x000000640a667210 */ /* 0x000fc80007f9e0ff */
[----:B------:R-:W-:-:S03]  /*2f90*/  IADD3.X R103, R11, R121, R101, P4, !PT ;  /* 0x000000790b677210 */ /* 0x000fc600027fe465 */
[----:B------:R-:W-:-:S04]  /*2fa0*/  IMAD.WIDE.U32 R102, R105, R20, R102 ;  /* 0x0000001469667225 */ /* 0x000fc800078e0066 */
[----:B-1----:R-:W-:Y:S01]  /*2fb0*/  IMAD.IADD R99, R107, 0x1, R103 ;  /* 0x000000016b637824 */ /* 0x002fe200078e0267 */
[----:B------:R-:W-:-:S04]  /*2fc0*/  LEA R98, P4, R102, R14, 0x1 ;  /* 0x0000000e66627211 */ /* 0x000fc800078808ff */
[----:B------:R-:W-:Y:S02]  /*2fd0*/  LEA.HI.X R99, R102, R15, R99, 0x1, P4 ;  /* 0x0000000f66637211 */ /* 0x000fe400020f0c63 */
[----:B------:R-:W-:Y:S01]  /*2fe0*/  ISETP.GT.AND P4, PT, R3, 0x80, P3 ;  /* 0x000000800300780c */ /* 0x000fe20001f84270 */
[----:B--2---:R-:W-:-:S05]  /*2ff0*/  HADD2.F32 R101, -RZ, R120.H0_H0 ;  /* 0x20000078ff657230 */ /* 0x004fca0000004100 */
[----:B------:R-:W-:-:S04]  /*3000*/  FMUL R101, R101, R106 ;  /* 0x0000006a65657220 */ /* 0x000fc80000400000 */
[----:B------:R-:W-:Y:S01]  /*3010*/  FFMA R88, R88, R104, R101 ;  /* 0x0000006858587223 */ /* 0x000fe20000000065 */
[----:B------:R-:W-:-:S04]  /*3020*/  IMAD.WIDE.U32 R100, R4, 0xf0, R110 ;  /* 0x000000f004647825 */ /* 0x000fc800078e006e */
[----:B------:R-:W-:Y:S01]  /*3030*/  F2FP.F16.F32.PACK_AB R88, RZ, R88 ;  /* 0x00000058ff58723e */ /* 0x000fe200000000ff */
[----:B------:R-:W-:Y:S02]  /*3040*/  IMAD.IADD R103, R101, 0x1, R5 ;  /* 0x0000000165677824 */ /* 0x000fe400078e0205 */
[----:B------:R-:W-:-:S05]  /*3050*/  @P5 IMAD.MOV.U32 R102, RZ, RZ, R100 ;  /* 0x000000ffff665224 */ /* 0x000fca00078e0064 */
[----:B------:R0:W-:Y:S01]  /*3060*/  @P5 STG.E.U16 desc[UR36][R102.64], R88 ;  /* 0x0000005866005986 */ /* 0x0001e2000c101524 */
[----:B------:R-:W-:Y:S05]  /*3070*/  @!P4 BRA `(.L_x_50) ;  /* 0x000000000004c947 */ /* 0x000fea0003800000 */
[----:B------:R1:W5:Y:S02]  /*3080*/  LDG.E.LTC128B.U16 R120, desc[UR36][R98.64+0x2] ;  /* 0x0000022462787981 */ /* 0x000364000c1e1520 */
.L_x_50:
[----:B------:R-:W-:Y:S05]  /*3090*/  BSYNC B1 ;  /* 0x0000000000017941 */ /* 0x000fea0003800000 */
.L_x_49:
[----:B-----5:R-:W-:Y:S01]  /*30a0*/  HADD2.F32 R109, -RZ, R120.H0_H0 ;  /* 0x20000078ff6d7230 */ /* 0x020fe20000004100 */
[----:B------:R-:W-:Y:S01]  /*30b0*/  IADD3 R114, P5, R112, R114, RZ ;  /* 0x0000007270727210 */ /* 0x000fe20007fbe0ff */
[----:B------:R-:W-:Y:S01]  /*30c0*/  BSSY B1, `(.L_x_51) ;  /* 0x0000010000017945 */ /* 0x000fe20003800000 */
[----:B------:R-:W-:Y:S02]  /*30d0*/  ISETP.GT.AND P0, PT, R3, 0x88, P0 ;  /* 0x000000880300780c */ /* 0x000fe40000704270 */
[----:B0-----:R-:W-:Y:S01]  /*30e0*/  FMUL R88, R109, R106 ;  /* 0x0000006a6d587220 */ /* 0x001fe20000400000 */
[----:B------:R-:W-:-:S03]  /*30f0*/  IMAD.X R115, R117, 0x1, R113, P5 ;  /* 0x0000000175737824 */ /* 0x000fc600028e0671 */
[----:B------:R-:W-:Y:S01]  /*3100*/  FFMA R88, R89, R104, R88 ;  /* 0x0000006859587223 */ /* 0x000fe20000000058 */
[----:B------:R-:W-:-:S04]  /*3110*/  IMAD.WIDE.U32 R108, R119, R108, R114 ;  /* 0x0000006c776c7225 */ /* 0x000fc800078e0072 */
[----:B------:R-:W-:Y:S01]  /*3120*/  F2FP.F16.F32.PACK_AB R88, RZ, R88 ;  /* 0x00000058ff58723e */ /* 0x000fe200000000ff */
[----:B------:R-:W-:Y:S01]  /*3130*/  @P4 IMAD.MOV.U32 R114, RZ, RZ, R100 ;  /* 0x000000ffff724224 */ /* 0x000fe200078e0064 */
[----:B------:R-:W-:Y:S01]  /*3140*/  IADD3 R112, P5, R10, R108, RZ ;  /* 0x0000006c0a707210 */ /* 0x000fe20007fbe0ff */
[----:B------:R-:W-:Y:S01]  /*3150*/  @P4 IMAD.MOV.U32 R115, RZ, RZ, R103 ;  /* 0x000000ffff734224 */ /* 0x000fe200078e0067 */
[----:B------:R-:W-:-:S05]  /*3160*/  PRMT R89, R88, 0x7610, R89 ;  /* 0x0000761058597816 */ /* 0x000fca0000000059 */
[----:B------:R0:W-:Y:S01]  /*3170*/  @P4 STG.E.U16 desc[UR36][R114.64+0x2], R89 ;  /* 0x0000025972004986 */ /* 0x0001e2000c101524 */
[----:B------:R-:W-:-:S04]  /*3180*/  LEA R88, P4, R122, R14, 0x1 ;  /* 0x0000000e7a587211 */ /* 0x000fc800078808ff */
[----:B0-----:R-:W-:Y:S01]  /*3190*/  LEA.HI.X R89, R122, R15, R123, 0x1, P4 ;  /* 0x0000000f7a597211 */ /* 0x001fe200020f0c7b */
[----:B------:R-:W-:Y:S08]  /*31a0*/  @!P0 BRA `(.L_x_52) ;  /* 0x0000000000048947 */ /* 0x000ff00003800000 */
[----:B------:R0:W5:Y:S02]  /*31b0*/  LDG.E.LTC128B.U16 R120, desc[UR36][R88.64] ;  /* 0x0000002458787981 */ /* 0x000164000c1e1520 */
.L_x_52:
[----:B------:R-:W-:Y:S05]  /*31c0*/  BSYNC B1 ;  /* 0x0000000000017941 */ /* 0x000fea0003800000 */
.L_x_51:
[----:B0----5:R-:W-:Y:S01]  /*31d0*/  HADD2.F32 R89, -RZ, R120.H0_H0 ;  /* 0x20000078ff597230 */ /* 0x021fe20000004100 */
[----:B------:R-:W-:Y:S01]  /*31e0*/  IADD3.X R113, R11, R121, R109, P5, !PT ;  /* 0x000000790b717210 */ /* 0x000fe20002ffe46d */
[----:B------:R-:W-:Y:S01]  /*31f0*/  BSSY B1, `(.L_x_53) ;  /* 0x000000e000017945 */ /* 0x000fe20003800000 */
[----:B------:R-:W-:Y:S02]  /*3200*/  IADD3 R10, P4, R7, R100, RZ ;  /* 0x00000064070a7210 */ /* 0x000fe40007f9e0ff */
[----:B------:R-:W-:Y:S01]  /*3210*/  FMUL R11, R89, R106 ;  /* 0x0000006a590b7220 */ /* 0x000fe20000400000 */
[----:B------:R-:W-:Y:S01]  /*3220*/  IMAD.WIDE.U32 R88, R105, R20, R112 ;  /* 0x0000001469587225 */ /* 0x000fe200078e0070 */
[----:B------:R-:W-:-:S03]  /*3230*/  ISETP.GT.AND P3, PT, R3, 0x88, P3 ;  /* 0x000000880300780c */ /* 0x000fc60001f64270 */
[----:B------:R-:W-:Y:S01]  /*3240*/  FFMA R11, R90, R104, R11 ;  /* 0x000000685a0b7223 */ /* 0x000fe2000000000b */
[----:B------:R-:W-:Y:S01]  /*3250*/  IMAD.IADD R107, R107, 0x1, R89 ;  /* 0x000000016b6b7824 */ /* 0x000fe200078e0259 */
[----:B------:R-:W-:-:S03]  /*3260*/  LEA R14, P5, R88, R14, 0x1 ;  /* 0x0000000e580e7211 */ /* 0x000fc600078a08ff */
[----:B------:R-:W-:Y:S01]  /*3270*/  F2FP.F16.F32.PACK_AB R20, RZ, R11 ;  /* 0x0000000bff14723e */ /* 0x000fe200000000ff */
[----:B------:R-:W-:Y:S01]  /*3280*/  IMAD.X R11, R103, 0x1, R21, P4 ;  /* 0x00000001670b7824 */ /* 0x000fe200020e0615 */
[----:B------:R-:W-:-:S04]  /*3290*/  LEA.HI.X R15, R88, R15, R107, 0x1, P5 ;  /* 0x0000000f580f7211 */ /* 0x000fc800028f0c6b */
[----:B------:R0:W-:Y:S01]  /*32a0*/  @P0 STG.E.U16 desc[UR36][R10.64], R20 ;  /* 0x000000140a000986 */ /* 0x0001e2000c101524 */
[----:B------:R-:W-:Y:S05]  /*32b0*/  @!P3 BRA `(.L_x_54) ;  /* 0x000000000004b947 */ /* 0x000fea0003800000 */
[----:B------:R2:W5:Y:S02]  /*32c0*/  LDG.E.LTC128B.U16 R120, desc[UR36][R14.64+0x2] ;  /* 0x000002240e787981 */ /* 0x000564000c1e1520 */
.L_x_54:
[----:B------:R-:W-:Y:S05]  /*32d0*/  BSYNC B1 ;  /* 0x0000000000017941 */ /* 0x000fea0003800000 */
.L_x_53:
[----:B-----5:R-:W-:Y:S01]  /*32e0*/  HADD2.F32 R89, -RZ, R120.H0_H0 ;  /* 0x20000078ff597230 */ /* 0x020fe20000004100 */
[----:B------:R-:W-:Y:S01]  /*32f0*/  ISETP.GT.AND P0, PT, R3, 0x80, P1 ;  /* 0x000000800300780c */ /* 0x000fe20000f04270 */
[----:B------:R-:W-:Y:S03]  /*3300*/  BSSY B1, `(.L_x_55) ;  /* 0x0000007000017945 */ /* 0x000fe60003800000 */
[----:B0-----:R-:W-:-:S04]  /*3310*/  FMUL R20, R89, R106 ;  /* 0x0000006a59147220 */ /* 0x001fc80000400000 */
[----:B------:R-:W-:-:S05]  /*3320*/  FFMA R20, R91, R104, R20 ;  /* 0x000000685b147223 */ /* 0x000fca0000000014 */
[----:B------:R-:W-:-:S05]  /*3330*/  F2FP.F16.F32.PACK_AB R20, RZ, R20 ;  /* 0x00000014ff14723e */ /* 0x000fca00000000ff */
[----:B------:R0:W-:Y:S01]  /*3340*/  @P3 STG.E.U16 desc[UR36][R10.64+0x2], R20 ;  /* 0x000002140a003986 */ /* 0x0001e2000c101524 */
[----:B------:R-:W-:Y:S05]  /*3350*/  @!P0 BRA `(.L_x_56) ;  /* 0x0000000000048947 */ /* 0x000fea0003800000 */
[----:B------:R0:W5:Y:S02]  /*3360*/  LDG.E.LTC128B.U16 R120, desc[UR36][R98.64+0x10] ;  /* 0x0000102462787981 */ /* 0x000164000c1e1520 */
.L_x_56:
[----:B------:R-:W-:Y:S05]  /*3370*/  BSYNC B1 ;  /* 0x0000000000017941 */ /* 0x000fea0003800000 */
.L_x_55:
[----:B-----5:R-:W-:Y:S01]  /*3380*/  HADD2.F32 R89, -RZ, R120.H0_H0 ;  /* 0x20000078ff597230 */ /* 0x020fe20000004100 */
[----:B------:R-:W-:Y:S01]  /*3390*/  ISETP.GT.AND P3, PT, R3, 0x80, P2 ;  /* 0x000000800300780c */ /* 0x000fe20001764270 */
[----:B------:R-:W-:Y:S01]  /*33a0*/  @P0 IMAD.MOV.U32 R88, RZ, RZ, R100 ;  /* 0x000000ffff580224 */ /* 0x000fe200078e0064 */
[----:B------:R-:W-:Y:S02]  /*33b0*/  BSSY B1, `(.L_x_57) ;  /* 0x0000009000017945 */ /* 0x000fe40003800000 */
[----:B------:R-:W-:-:S04]  /*33c0*/  FMUL R89, R89, R106 ;  /* 0x0000006a59597220 */ /* 0x000fc80000400000 */
[----:B------:R-:W-:-:S05]  /*33d0*/  FFMA R89, R92, R104, R89 ;  /* 0x000000685c597223 */ /* 0x000fca0000000059 */
[----:B------:R-:W-:-:S04]  /*33e0*/  F2FP.F16.F32.PACK_AB R89, RZ, R89 ;  /* 0x00000059ff59723e */ /* 0x000fc800000000ff */
[----:B0-----:R-:W-:Y:S01]  /*33f0*/  PRMT R20, R89, 0x7610, R20 ;  /* 0x0000761059147816 */ /* 0x001fe20000000014 */
[----:B------:R-:W-:-:S05]  /*3400*/  @P0 IMAD.MOV.U32 R89, RZ, RZ, R103 ;  /* 0x000000ffff590224 */ /* 0x000fca00078e0067 */
[----:B------:R0:W-:Y:S01]  /*3410*/  @P0 STG.E.U16 desc[UR36][R88.64+0x10], R20 ;  /* 0x0000101458000986 */ /* 0x0001e2000c101524 */
[----:B------:R-:W-:Y:S05]  /*3420*/  @!P3 BRA `(.L_x_58) ;  /* 0x000000000004b947 */ /* 0x000fea0003800000 */
[----:B------:R0:W5:Y:S02]  /*3430*/  LDG.E.LTC128B.U16 R120, desc[UR36][R98.64+0x12] ;  /* 0x0000122462787981 */ /* 0x000164000c1e1520 */
.L_x_58:
[----:B------:R-:W-:Y:S05]  /*3440*/  BSYNC B1 ;  /* 0x0000000000017941 */ /* 0x000fea0003800000 */
.L_x_57:
[----:B0----5:R-:W-:Y:S01]  /*3450*/  HADD2.F32 R89, -RZ, R120.H0_H0 ;  /* 0x20000078ff597230 */ /* 0x021fe20000004100 */
[----:B------:R-:W-:Y:S01]  /*3460*/  ISETP.GT.AND P1, PT, R3, 0x88, P1 ;  /* 0x000000880300780c */ /* 0x000fe20000f24270 */
[----:B------:R-:W-:Y:S01]  /*3470*/  @P3 IMAD.MOV.U32 R101, RZ, RZ, R103 ;  /* 0x000000ffff653224 */ /* 0x000fe200078e0067 */
[----:B------:R-:W-:Y:S02]  /*3480*/  BSSY B1, `(.L_x_59) ;  /* 0x0000007000017945 */ /* 0x000fe40003800000 */
[----:B------:R-:W-:-:S04]  /*3490*/  FMUL R20, R89, R106 ;  /* 0x0000006a59147220 */ /* 0x000fc80000400000 */
[----:B------:R-:W-:-:S05]  /*34a0*/  FFMA R20, R93, R104, R20 ;  /* 0x000000685d147223 */ /* 0x000fca0000000014 */
[----:B------:R-:W-:-:S05]  /*34b0*/  F2FP.F16.F32.PACK_AB R20, RZ, R20 ;  /* 0x00000014ff14723e */ /* 0x000fca00000000ff */
[----:B------:R0:W-:Y:S01]  /*34c0*/  @P3 STG.E.U16 desc[UR36][R100.64+0x12], R20 ;  /* 0x0000121464003986 */ /* 0x0001e2000c101524 */
[----:B------:R-:W-:Y:S05]  /*34d0*/  @!P1 BRA `(.L_x_60) ;  /* 0x0000000000049947 */ /* 0x000fea0003800000 */
[----:B------:R0:W5:Y:S02]  /*34e0*/  LDG.E.LTC128B.U16 R120, desc[UR36][R14.64+0x10] ;  /* 0x000010240e787981 */ /* 0x000164000c1e1520 */
.L_x_60:
[----:B------:R-:W-:Y:S05]  /*34f0*/  BSYNC B1 ;  /* 0x0000000000017941 */ /* 0x000fea0003800000 */
.L_x_59:
        /* <DEDUP_REMOVED lines=9> */
.L_x_62:
[----:B------:R-:W-:Y:S05]  /*3590*/  BSYNC B1 ;  /* 0x0000000000017941 */ /* 0x000fea0003800000 */
.L_x_61:
[----:B0----5:R-:W-:Y:S01]  /*35a0*/  HADD2.F32 R89, -RZ, R120.H0_H0 ;  /* 0x20000078ff597230 */ /* 0x021fe20000004100 */
[----:B------:R-:W-:Y:S01]  /*35b0*/  ISETP.GT.AND P3, PT, R6, 0x10, PT ;  /* 0x000000100600780c */ /* 0x000fe20003f64270 */
[----:B------:R-:W-:Y:S03]  /*35c0*/  BSSY B1, `(.L_x_63) ;  /* 0x0000008000017945 */ /* 0x000fe60003800000 */
[----:B------:R-:W-:Y:S01]  /*35d0*/  FMUL R20, R89, R106 ;  /* 0x0000006a59147220 */ /* 0x000fe20000400000 */
[----:B------:R-:W-:-:S03]  /*35e0*/  ISETP.GT.AND P0, PT, R3, RZ, P3 ;  /* 0x000000ff0300720c */ /* 0x000fc60001f04270 */
[----:B------:R-:W-:-:S05]  /*35f0*/  FFMA R20, R95, R104, R20 ;  /* 0x000000685f147223 */ /* 0x000fca0000000014 */
[----:B------:R-:W-:-:S05]  /*3600*/  F2FP.F16.F32.PACK_AB R20, RZ, R20 ;  /* 0x00000014ff14723e */ /* 0x000fca00000000ff */
[----:B------:R0:W-:Y:S01]  /*3610*/  @P2 STG.E.U16 desc[UR36][R10.64+0x12], R20 ;  /* 0x000012140a002986 */ /* 0x0001e2000c101524 */
[----:B------:R-:W-:Y:S05]  /*3620*/  @!P0 BRA `(.L_x_64) ;  /* 0x0000000000048947 */ /* 0x000fea0003800000 */
[----:B------:R0:W5:Y:S02]  /*3630*/  LDG.E.LTC128B.U16 R120, desc[UR36][R12.64+0x20] ;  /* 0x000020240c787981 */ /* 0x000164000c1e1520 */
.L_x_64:
[----:B------:R-:W-:Y:S05]  /*3640*/  BSYNC B1 ;  /* 0x0000000000017941 */ /* 0x000fea0003800000 */
.L_x_63:
        /* <DEDUP_REMOVED lines=10> */
.L_x_66:
[----:B------:R-:W-:Y:S05]  /*36f0*/  BSYNC B1 ;  /* 0x0000000000017941 */ /* 0x000fea0003800000 */
.L_x_65:
        /* <DEDUP_REMOVED lines=9> */
.L_x_68:
[----:B------:R-:W-:Y:S05]  /*3790*/  BSYNC B1 ;  /* 0x0000000000017941 */ /* 0x000fea0003800000 */
.L_x_67:
        /* <DEDUP_REMOVED lines=9> */
.L_x_70:
[----:B------:R-:W-:Y:S05]  /*3830*/  BSYNC B1 ;  /* 0x0000000000017941 */ /* 0x000fea0003800000 */
.L_x_69:
        /* <DEDUP_REMOVED lines=10> */
.L_x_72:
[----:B------:R-:W-:Y:S05]  /*38e0*/  BSYNC B1 ;  /* 0x0000000000017941 */ /* 0x000fea0003800000 */
.L_x_71:
[----:B-----5:R-:W-:Y:S01]  /*38f0*/  HADD2.F32 R11, -RZ, R120.H0_H0 ;  /* 0x20000078ff0b7230 */ /* 0x020fe20000004100 */
        /* <DEDUP_REMOVED lines=9> */
.L_x_74:
[----:B------:R-:W-:Y:S05]  /*3990*/  BSYNC B1 ;  /* 0x0000000000017941 */ /* 0x000fea0003800000 */
.L_x_73:
        /* <DEDUP_REMOVED lines=9> */
.L_x_76:
[----:B------:R-:W-:Y:S05]  /*3a30*/  BSYNC B1 ;  /* 0x0000000000017941 */ /* 0x000fea0003800000 */
.L_x_75:
        /* <DEDUP_REMOVED lines=9> */
.L_x_78:
[----:B------:R-:W-:Y:S05]  /*3ad0*/  BSYNC B1 ;  /* 0x0000000000017941 */ /* 0x000fea0003800000 */
.L_x_77:
        /* <DEDUP_REMOVED lines=9> */
.L_x_80:
[----:B------:R-:W-:Y:S05]  /*3b70*/  BSYNC B1 ;  /* 0x0000000000017941 */ /* 0x000fea0003800000 */
.L_x_79:
[----:B-----5:R-:W-:Y:S01]  /*3b80*/  HADD2.F32 R11, -RZ, R120.H0_H0 ;  /* 0x20000078ff0b7230 */ /* 0x020fe20000004100 */
[----:B------:R-:W-:Y:S01]  /*3b90*/  ISETP.GT.AND P4, PT, R3, 0x80, P2 ;  /* 0x000000800300780c */ /* 0x000fe20001784270 */
[----:B------:R-:W-:Y:S03]  /*3ba0*/  BSSY B1, `(.L_x_81) ;  /* 0x000000a000017945 */ /* 0x000fe60003800000 */
[----:B------:R-:W-:-:S04]  /*3bb0*/  FMUL R11, R11, R106 ;  /* 0x0000006a0b0b7220 */ /* 0x000fc80000400000 */
[----:B------:R-:W-:Y:S01]  /*3bc0*/  FFMA R72, R72, R104, R11 ;  /* 0x0000006848487223 */ /* 0x000fe2000000000b */
[----:B0-----:R-:W-:-:S04]  /*3bd0*/  IMAD.WIDE.U32 R10, R4, 0xf0, R110 ;  /* 0x000000f0040a7825 */ /* 0x001fc800078e006e */
[----:B------:R-:W-:Y:S01]  /*3be0*/  F2FP.F16.F32.PACK_AB R72, RZ, R72 ;  /* 0x00000048ff48723e */ /* 0x000fe200000000ff */
[----:B------:R-:W-:Y:S02]  /*3bf0*/  IMAD.IADD R5, R5, 0x1, R11 ;  /* 0x0000000105057824 */ /* 0x000fe400078e020b */
[----:B------:R-:W-:-:S05]  /*3c00*/  IMAD.MOV.U32 R4, RZ, RZ, R10 ;  /* 0x000000ffff047224 */ /* 0x000fca00078e000a */
[----:B------:R0:W-:Y:S01]  /*3c10*/  @P5 STG.E.U16 desc[UR36][R4.64+0x20], R72 ;  /* 0x0000204804005986 */ /* 0x0001e2000c101524 */
[----:B------:R-:W-:Y:S05]  /*3c20*/  @!P4 BRA `(.L_x_82) ;  /* 0x000000000004c947 */ /* 0x000fea0003800000 */
[----:B------:R0:W5:Y:S02]  /*3c30*/  LDG.E.LTC128B.U16 R120, desc[UR36][R98.64+0x22] ;  /* 0x0000222462787981 */ /* 0x000164000c1e1520 */
.L_x_82:
[----:B------:R-:W-:Y:S05]  /*3c40*/  BSYNC B1 ;  /* 0x0000000000017941 */ /* 0x000fea0003800000 */
.L_x_81:
        /* <DEDUP_REMOVED lines=9> */
.L_x_84:
[----:B------:R-:W-:Y:S05]  /*3ce0*/  BSYNC B1 ;  /* 0x0000000000017941 */ /* 0x000fea0003800000 */
.L_x_83:
[----:B-----5:R-:W-:Y:S01]  /*3cf0*/  HADD2.F32 R11, -RZ, R120.H0_H0 ;  /* 0x20000078ff0b7230 */ /* 0x020fe20000004100 */
[----:B------:R-:W-:Y:S01]  /*3d00*/  IADD3 R10, P4, R7, R10, RZ ;  /* 0x0000000a070a7210 */ /* 0x000fe20007f9e0ff */
[----:B------:R-:W-:Y:S01]  /*3d10*/  BSSY B1, `(.L_x_85) ;  /* 0x0000009000017945 */ /* 0x000fe20003800000 */
[----:B------:R-:W-:Y:S02]  /*3d20*/  ISETP.GT.AND P2, PT, R3, 0x88, P2 ;  /* 0x000000880300780c */ /* 0x000fe40001744270 */
[----:B------:R-:W-:-:S04]  /*3d30*/  FMUL R11, R11, R106 ;  /* 0x0000006a0b0b7220 */ /* 0x000fc80000400000 */
[----:B------:R-:W-:-:S05]  /*3d40*/  FFMA R11, R74, R104, R11 ;  /* 0x000000684a0b7223 */ /* 0x000fca000000000b */
[----:B------:R-:W-:Y:S01]  /*3d50*/  F2FP.F16.F32.PACK_AB R7, RZ, R11 ;  /* 0x0000000bff07723e */ /* 0x000fe200000000ff */
[----:B------:R-:W-:-:S05]  /*3d60*/  IMAD.X R11, R21, 0x1, R5, P4 ;  /* 0x00000001150b7824 */ /* 0x000fca00020e0605 */
[----:B------:R0:W-:Y:S01]  /*3d70*/  @P3 STG.E.U16 desc[UR36][R10.64+0x20], R7 ;  /* 0x000020070a003986 */ /* 0x0001e2000c101524 */
[----:B------:R-:W-:Y:S05]  /*3d80*/  @!P2 BRA `(.L_x_86) ;  /* 0x000000000004a947 */ /* 0x000fea0003800000 */
[----:B------:R0:W5:Y:S02]  /*3d90*/  LDG.E.LTC128B.U16 R120, desc[UR36][R14.64+0x22] ;  /* 0x000022240e787981 */ /* 0x000164000c1e1520 */
.L_x_86:
[----:B------:R-:W-:Y:S05]  /*3da0*/  BSYNC B1 ;  /* 0x0000000000017941 */ /* 0x000fea0003800000 */
.L_x_85:
        /* <DEDUP_REMOVED lines=9> */
.L_x_88:
[----:B------:R-:W-:Y:S05]  /*3e40*/  BSYNC B1 ;  /* 0x0000000000017941 */ /* 0x000fea0003800000 */
.L_x_87:
        /* <DEDUP_REMOVED lines=9> */
.L_x_90:
[----:B------:R-:W-:Y:S05]  /*3ee0*/  BSYNC B1 ;  /* 0x0000000000017941 */ /* 0x000fea0003800000 */
.L_x_89:
        /* <DEDUP_REMOVED lines=9> */
.L_x_92:
[----:B------:R-:W-:Y:S05]  /*3f80*/  BSYNC B1 ;  /* 0x0000000000017941 */ /* 0x000fea0003800000 */
.L_x_91:
        /* <DEDUP_REMOVED lines=9> */
.L_x_94:
[----:B------:R-:W-:Y:S05]  /*4020*/  BSYNC B1 ;  /* 0x0000000000017941 */ /* 0x000fea0003800000 */
.L_x_93:
        /* <DEDUP_REMOVED lines=10> */
.L_x_96:
[----:B------:R-:W-:Y:S05]  /*40d0*/  BSYNC B1 ;  /* 0x0000000000017941 */ /* 0x000fea0003800000 */
.L_x_95:
        /* <DEDUP_REMOVED lines=10> */
.L_x_98:
[----:B------:R-:W-:Y:S05]  /*4180*/  BSYNC B1 ;  /* 0x0000000000017941 */ /* 0x000fea0003800000 */
.L_x_97:
        /* <DEDUP_REMOVED lines=9> */
.L_x_100:
[----:B------:R-:W-:Y:S05]  /*4220*/  BSYNC B1 ;  /* 0x0000000000017941 */ /* 0x000fea0003800000 */
.L_x_99:
        /* <DEDUP_REMOVED lines=9> */
.L_x_102:
[----:B------:R-:W-:Y:S05]  /*42c0*/  BSYNC B1 ;  /* 0x0000000000017941 */ /* 0x000fea0003800000 */
.L_x_101:
        /* <DEDUP_REMOVED lines=10> */
.L_x_104:
[----:B------:R-:W-:Y:S05]  /*4370*/  BSYNC B1 ;  /* 0x0000000000017941 */ /* 0x000fea0003800000 */
.L_x_103:
        /* <DEDUP_REMOVED lines=10> */
.L_x_106:
[----:B------:R-:W-:Y:S05]  /*4420*/  BSYNC B1 ;  /* 0x0000000000017941 */ /* 0x000fea0003800000 */
.L_x_105:
        /* <DEDUP_REMOVED lines=9> */
.L_x_108:
[----:B------:R-:W-:Y:S05]  /*44c0*/  BSYNC B1 ;  /* 0x0000000000017941 */ /* 0x000fea0003800000 */
.L_x_107:
        /* <DEDUP_REMOVED lines=9> */
.L_x_110:
[----:B------:R-:W-:Y:S05]  /*4560*/  BSYNC B1 ;  /* 0x0000000000017941 */ /* 0x000fea0003800000 */
.L_x_109:
        /* <DEDUP_REMOVED lines=9> */
.L_x_112:
[----:B------:R-:W-:Y:S05]  /*4600*/  BSYNC B1 ;  /* 0x0000000000017941 */ /* 0x000fea0003800000 */
.L_x_111:
        /* <DEDUP_REMOVED lines=9> */
.L_x_114:
[----:B------:R-:W-:Y:S05]  /*46a0*/  BSYNC B1 ;  /* 0x0000000000017941 */ /* 0x000fea0003800000 */
.L_x_113:
        /* <DEDUP_REMOVED lines=9> */
.L_x_116:
[----:B------:R-:W-:Y:S05]  /*4740*/  BSYNC B1 ;  /* 0x0000000000017941 */ /* 0x000fea0003800000 */
.L_x_115:
        /* <DEDUP_REMOVED lines=9> */
.L_x_118:
[----:B------:R-:W-:Y:S05]  /*47e0*/  BSYNC B1 ;  /* 0x0000000000017941 */ /* 0x000fea0003800000 */
.L_x_117:
        /* <DEDUP_REMOVED lines=9> */
.L_x_120:
[----:B------:R-:W-:Y:S05]  /*4880*/  BSYNC B1 ;  /* 0x0000000000017941 */ /* 0x000fea0003800000 */
.L_x_119:
        /* <DEDUP_REMOVED lines=9> */
.L_x_122:
[----:B------:R-:W-:Y:S05]  /*4920*/  BSYNC B1 ;  /* 0x0000000000017941 */ /* 0x000fea0003800000 */
.L_x_121:
        /* <DEDUP_REMOVED lines=9> */
.L_x_124:
[----:B------:R-:W-:Y:S05]  /*49c0*/  BSYNC B1 ;  /* 0x0000000000017941 */ /* 0x000fea0003800000 */
.L_x_123:
        /* <DEDUP_REMOVED lines=9> */
.L_x_126:
[----:B------:R-:W-:Y:S05]  /*4a60*/  BSYNC B1 ;  /* 0x0000000000017941 */ /* 0x000fea0003800000 */
.L_x_125:
        /* <DEDUP_REMOVED lines=10> */
.L_x_128:
[----:B------:R-:W-:Y:S05]  /*4b10*/  BSYNC B1 ;  /* 0x0000000000017941 */ /* 0x000fea0003800000 */
.L_x_127:
        /* <DEDUP_REMOVED lines=10> */
.L_x_130:
[----:B------:R-:W-:Y:S05]  /*4bc0*/  BSYNC B1 ;  /* 0x0000000000017941 */ /* 0x000fea0003800000 */
.L_x_129:
        /* <DEDUP_REMOVED lines=9> */
.L_x_132:
[----:B------:R-:W-:Y:S05]  /*4c60*/  BSYNC B1 ;  /* 0x0000000000017941 */ /* 0x000fea0003800000 */
.L_x_131:
        /* <DEDUP_REMOVED lines=9> */
.L_x_134:
[----:B------:R-:W-:Y:S05]  /*4d00*/  BSYNC B1 ;  /* 0x0000000000017941 */ /* 0x000fea0003800000 */
.L_x_133:
        /* <DEDUP_REMOVED lines=10> */
.L_x_136:
[----:B------:R-:W-:Y:S05]  /*4db0*/  BSYNC B1 ;  /* 0x0000000000017941 */ /* 0x000fea0003800000 */
.L_x_135:
        /* <DEDUP_REMOVED lines=10> */
.L_x_138:
[----:B------:R-:W-:Y:S05]  /*4e60*/  BSYNC B1 ;  /* 0x0000000000017941 */ /* 0x000fea0003800000 */
.L_x_137:
        /* <DEDUP_REMOVED lines=9> */
.L_x_140:
[----:B------:R-:W-:Y:S05]  /*4f00*/  BSYNC B1 ;  /* 0x0000000000017941 */ /* 0x000fea0003800000 */
.L_x_139:
        /* <DEDUP_REMOVED lines=9> */
.L_x_142:
[----:B------:R-:W-:Y:S05]  /*4fa0*/  BSYNC B1 ;  /* 0x0000000000017941 */ /* 0x000fea0003800000 */
.L_x_141:
        /* <DEDUP_REMOVED lines=9> */
.L_x_144:
[----:B------:R-:W-:Y:S05]  /*5040*/  BSYNC B1 ;  /* 0x0000000000017941 */ /* 0x000fea0003800000 */
.L_x_143:
        /* <DEDUP_REMOVED lines=9> */
.L_x_146:
[----:B------:R-:W-:Y:S05]  /*50e0*/  BSYNC B1 ;  /* 0x0000000000017941 */ /* 0x000fea0003800000 */
.L_x_145:
        /* <DEDUP_REMOVED lines=9> */
.L_x_148:
[----:B------:R-:W-:Y:S05]  /*5180*/  BSYNC B1 ;  /* 0x0000000000017941 */ /* 0x000fea0003800000 */
.L_x_147:
        /* <DEDUP_REMOVED lines=9> */
.L_x_150:
[----:B------:R-:W-:Y:S05]  /*5220*/  BSYNC B1 ;  /* 0x0000000000017941 */ /* 0x000fea0003800000 */
.L_x_149:
        /* <DEDUP_REMOVED lines=9> */
.L_x_152:
[----:B------:R-:W-:Y:S05]  /*52c0*/  BSYNC B1 ;  /* 0x0000000000017941 */ /* 0x000fea0003800000 */
.L_x_151:
        /* <DEDUP_REMOVED lines=9> */
.L_x_154:
[----:B------:R-:W-:Y:S05]  /*5360*/  BSYNC B1 ;  /* 0x0000000000017941 */ /* 0x000fea0003800000 */
.L_x_153:
        /* <DEDUP_REMOVED lines=9> */
.L_x_156:
[----:B------:R-:W-:Y:S05]  /*5400*/  BSYNC B1 ;  /* 0x0000000000017941 */ /* 0x000fea0003800000 */
.L_x_155:
        /* <DEDUP_REMOVED lines=9> */
.L_x_158:
[----:B------:R-:W-:Y:S05]  /*54a0*/  BSYNC B1 ;  /* 0x0000000000017941 */ /* 0x000fea0003800000 */
.L_x_157:
        /* <DEDUP_REMOVED lines=10> */
.L_x_160:
[----:B------:R-:W-:Y:S05]  /*5550*/  BSYNC B1 ;  /* 0x0000000000017941 */ /* 0x000fea0003800000 */
.L_x_159:
        /* <DEDUP_REMOVED lines=10> */
.L_x_162:
[----:B------:R-:W-:Y:S05]  /*5600*/  BSYNC B1 ;  /* 0x0000000000017941 */ /* 0x000fea0003800000 */
.L_x_161:
        /* <DEDUP_REMOVED lines=9> */
.L_x_164:
[----:B------:R-:W-:Y:S05]  /*56a0*/  BSYNC B1 ;  /* 0x0000000000017941 */ /* 0x000fea0003800000 */
.L_x_163:
        /* <DEDUP_REMOVED lines=9> */
.L_x_166:
[----:B------:R-:W-:Y:S05]  /*5740*/  BSYNC B1 ;  /* 0x0000000000017941 */ /* 0x000fea0003800000 */
.L_x_165:
        /* <DEDUP_REMOVED lines=10> */
.L_x_168:
[----:B------:R-:W-:Y:S05]  /*57f0*/  BSYNC B1 ;  /* 0x0000000000017941 */ /* 0x000fea0003800000 */
.L_x_167:
        /* <DEDUP_REMOVED lines=10> */
.L_x_170:
[----:B------:R-:W-:Y:S05]  /*58a0*/  BSYNC B1 ;  /* 0x0000000000017941 */ /* 0x000fea0003800000 */
.L_x_169:
        /* <DEDUP_REMOVED lines=9> */
.L_x_172:
[----:B------:R-:W-:Y:S05]  /*5940*/  BSYNC B1 ;  /* 0x0000000000017941 */ /* 0x000fea0003800000 */
.L_x_171:
        /* <DEDUP_REMOVED lines=9> */
.L_x_174:
[----:B------:R-:W-:Y:S05]  /*59e0*/  BSYNC B1 ;  /* 0x0000000000017941 */ /* 0x000fea0003800000 */
.L_x_173:
        /* <DEDUP_REMOVED lines=9> */
.L_x_176:
[----:B------:R-:W-:Y:S05]  /*5a80*/  BSYNC B1 ;  /* 0x0000000000017941 */ /* 0x000fea0003800000 */
.L_x_175:
        /* <DEDUP_REMOVED lines=9> */
.L_x_178:
[----:B------:R-:W-:Y:S05]  /*5b20*/  BSYNC B1 ;  /* 0x0000000000017941 */ /* 0x000fea0003800000 */
.L_x_177:
        /* <DEDUP_REMOVED lines=9> */
.L_x_180:
[----:B------:R-:W-:Y:S05]  /*5bc0*/  BSYNC B1 ;  /* 0x0000000000017941 */ /* 0x000fea0003800000 */
.L_x_179:
        /* <DEDUP_REMOVED lines=9> */
.L_x_182:
[----:B------:R-:W-:Y:S05]  /*5c60*/  BSYNC B1 ;  /* 0x0000000000017941 */ /* 0x000fea0003800000 */
.L_x_181:
        /* <DEDUP_REMOVED lines=9> */
.L_x_184:
[----:B------:R-:W-:Y:S05]  /*5d00*/  BSYNC B1 ;  /* 0x0000000000017941 */ /* 0x000fea0003800000 */
.L_x_183:
        /* <DEDUP_REMOVED lines=9> */
.L_x_186:
[----:B------:R-:W-:Y:S05]  /*5da0*/  BSYNC B1 ;  /* 0x0000000000017941 */ /* 0x000fea0003800000 */
.L_x_185:
        /* <DEDUP_REMOVED lines=9> */
.L_x_188:
[----:B------:R-:W-:Y:S05]  /*5e40*/  BSYNC B1 ;  /* 0x0000000000017941 */ /* 0x000fea0003800000 */
.L_x_187:
        /* <DEDUP_REMOVED lines=9> */
.L_x_190:
[----:B------:R-:W-:Y:S05]  /*5ee0*/  BSYNC B1 ;  /* 0x0000000000017941 */ /* 0x000fea0003800000 */
.L_x_189:
[----:B------:R-:W-:Y:S05]  /*5ef0*/  @!P0 BRA `(.L_x_191) ;  /* 0x0000001400c08947 */ /* 0x000fea0003800000 */
[----:B-----5:R-:W-:-:S05]  /*5f00*/  HADD2.F32 R3, -RZ, R120.H0_H0 ;  /* 0x20000078ff037230 */ /* 0x020fca0000004100 */
[----:B------:R-:W-:-:S04]  /*5f10*/  FMUL R4, R3, R106 ;  /* 0x0000006a03047220 */ /* 0x000fc80000400000 */
[----:B------:R-:W-:-:S05]  /*5f20*/  FFMA R4, R31, R104, R4 ;  /* 0x000000681f047223 */ /* 0x000fca0000000004 */
[----:B------:R-:W-:-:S05]  /*5f30*/  F2FP.F16.F32.PACK_AB R4, RZ, R4 ;  /* 0x00000004ff04723e */ /* 0x000fca00000000ff */
[----:B------:R0:W-:Y:S01]  /*5f40*/  STG.E.U16 desc[UR36][R10.64+0x92], R4 ;  /* 0x000092040a007986 */ /* 0x0001e2000c101524 */
[----:B------:R-:W-:Y:S05]  /*5f50*/  BRA `(.L_x_191) ;  /* 0x0000001400a87947 */ /* 0x000fea0003800000 */
.L_x_36:
[----:B------:R-:W-:Y:S01]  /*5f60*/  ULDC.64 UR4, c[0x0][0x5c0] ;  /* 0x0001700000047ab9 */ /* 0x000fe20000000a00 */
[-C--:B------:R-:W-:Y:S01]  /*5f70*/  FMUL R96, R96, R104.reuse ;  /* 0x0000006860607220 */ /* 0x080fe20000400000 */
[----:B------:R-:W-:Y:S01]  /*5f80*/  LEA R8, P2, R112, UR4, 0x1 ;  /* 0x0000000470087c11 */ /* 0x000fe2000f8408ff */
[----:B------:R-:W-:Y:S01]  /*5f90*/  IMAD.SHL.U32 R105, R4, 0x10, RZ ;  /* 0x0000001004697824 */ /* 0x000fe200078e00ff */
[----:B------:R-:W-:Y:S01]  /*5fa0*/  ISETP.GT.AND P3, PT, R6, 0x1, PT ;  /* 0x000000010600780c */ /* 0x000fe20003f64270 */
[----:B------:R-:W-:Y:S01]  /*5fb0*/  FMUL R97, R97, R104 ;  /* 0x0000006861617220 */ /* 0x000fe20000400000 */
[----:B------:R-:W-:Y:S01]  /*5fc0*/  F2FP.F16.F32.PACK_AB R96, RZ, R96 ;  /* 0x00000060ff60723e */ /* 0x000fe200000000ff */
[-C--:B------:R-:W-:Y:S01]  /*5fd0*/  FMUL R99, R99, R104.reuse ;  /* 0x0000006863637220 */ /* 0x080fe20000400000 */
[----:B------:R-:W-:Y:S01]  /*5fe0*/  LEA.HI.X R9, R112, UR5, R123, 0x1, P2 ;  /* 0x0000000570097c11 */ /* 0x000fe200090f0c7b */
[-C--:B------:R-:W-:Y:S01]  /*5ff0*/  FMUL R98, R98, R104.reuse ;  /* 0x0000006862627220 */ /* 0x080fe20000400000 */
[----:B------:R-:W-:Y:S01]  /*6000*/  ISETP.GT.AND P2, PT, R3, RZ, P3 ;  /* 0x000000ff0300720c */ /* 0x000fe20001f44270 */
[-C--:B------:R-:W-:Y:S01]  /*6010*/  FMUL R101, R101, R104.reuse ;  /* 0x0000006865657220 */ /* 0x080fe20000400000 */
[----:B------:R-:W-:Y:S01]  /*6020*/  SHF.L.U64.HI R7, R4, 0x4, R5 ;  /* 0x0000000404077819 */ /* 0x000fe20000010205 */
[----:B------:R-:W-:Y:S01]  /*6030*/  @P1 STG.E.U16 desc[UR36][R8.64], R96 ;  /* 0x0000006008001986 */ /* 0x000fe2000c101524 */
[----:B------:R-:W-:Y:S01]  /*6040*/  ISETP.GT.AND P1, PT, R3, 0x8, P3 ;  /* 0x000000080300780c */ /* 0x000fe20001f24270 */
[----:B------:R-:W-:Y:S01]  /*6050*/  FMUL R100, R100, R104 ;  /* 0x0000006864647220 */ /* 0x000fe20000400000 */
[----:B------:R-:W-:Y:S01]  /*6060*/  IADD3 R10, P4, R105, R8, RZ ;  /* 0x00000008690a7210 */ /* 0x000fe20007f9e0ff */
[-C--:B------:R-:W-:Y:S01]  /*6070*/  FMUL R103, R103, R104.reuse ;  /* 0x0000006867677220 */ /* 0x080fe20000400000 */
[----:B------:R-:W-:Y:S01]  /*6080*/  F2FP.F16.F32.PACK_AB R97, RZ, R97 ;  /* 0x00000061ff61723e */ /* 0x000fe200000000ff */
[----:B------:R-:W-:Y:S01]  /*6090*/  FMUL R102, R102, R104 ;  /* 0x0000006866667220 */ /* 0x000fe20000400000 */
[----:B------:R-:W-:Y:S01]  /*60a0*/  F2FP.F16.F32.PACK_AB R99, RZ, R99 ;  /* 0x00000063ff63723e */ /* 0x000fe200000000ff */
[----:B------:R-:W-:Y:S01]  /*60b0*/  IMAD.X R11, R7, 0x1, R9, P4 ;  /* 0x00000001070b7824 */ /* 0x000fe200020e0609 */
[----:B------:R-:W-:Y:S01]  /*60c0*/  ISETP.GT.AND P5, PT, R3, 0x8, P0 ;  /* 0x000000080300780c */ /* 0x000fe200007a4270 */
[----:B------:R0:W-:Y:S01]  /*60d0*/  @P2 STG.E.U16 desc[UR36][R8.64+0x2], R97 ;  /* 0x0000026108002986 */ /* 0x0001e2000c101524 */
[----:B------:R-:W-:Y:S01]  /*60e0*/  F2FP.F16.F32.PACK_AB R98, RZ, R98 ;  /* 0x00000062ff62723e */ /* 0x000fe200000000ff */
[----:B------:R-:W-:Y:S01]  /*60f0*/  FMUL R88, R88, R104 ;  /* 0x0000006858587220 */ /* 0x000fe20000400000 */
[C---:B------:R-:W-:Y:S01]  /*6100*/  ISETP.GT.AND P2, PT, R6.reuse, 0x8, PT ;  /* 0x000000080600780c */ /* 0x040fe20003f44270 */
[----:B------:R-:W-:Y:S01]  /*6110*/  @P1 STG.E.U16 desc[UR36][R10.64+0x2], R99 ;  /* 0x000002630a001986 */ /* 0x000fe2000c101524 */
[----:B------:R-:W-:Y:S01]  /*6120*/  ISETP.GT.AND P1, PT, R6, 0x9, PT ;  /* 0x000000090600780c */ /* 0x000fe20003f24270 */
[----:B------:R-:W-:Y:S01]  /*6130*/  IMAD.WIDE.U32 R12, R4, 0xf0, R10 ;  /* 0x000000f0040c7825 */ /* 0x000fe200078e000a */
[----:B------:R-:W-:-:S03]  /*6140*/  F2FP.F16.F32.PACK_AB R101, RZ, R101 ;  /* 0x00000065ff65723e */ /* 0x000fc600000000ff */
[-C--:B------:R-:W-:Y:S01]  /*6150*/  FMUL R89, R89, R104.reuse ;  /* 0x0000006859597220 */ /* 0x080fe20000400000 */
[C---:B------:R-:W-:Y:S01]  /*6160*/  ISETP.GT.AND P4, PT, R3.reuse, RZ, P1 ;  /* 0x000000ff0300720c */ /* 0x040fe20000f84270 */
[----:B------:R-:W-:Y:S01]  /*6170*/  FMUL R90, R90, R104 ;  /* 0x000000685a5a7220 */ /* 0x000fe20000400000 */
[----:B------:R-:W-:Y:S01]  /*6180*/  F2FP.F16.F32.PACK_AB R100, RZ, R100 ;  /* 0x00000064ff64723e */ /* 0x000fe200000000ff */
[----:B------:R-:W-:Y:S01]  /*6190*/  @P5 STG.E.U16 desc[UR36][R10.64], R98 ;  /* 0x000000620a005986 */ /* 0x000fe2000c101524 */
[----:B------:R-:W-:Y:S01]  /*61a0*/  ISETP.GT.AND P5, PT, R3, RZ, P2 ;  /* 0x000000ff0300720c */ /* 0x000fe200017a4270 */
[----:B0-----:R-:W-:Y:S01]  /*61b0*/  IMAD R97, R5, 0xf0, RZ ;  /* 0x000000f005617824 */ /* 0x001fe200078e02ff */
[----:B------:R-:W-:Y:S01]  /*61c0*/  F2FP.F16.F32.PACK_AB R103, RZ, R103 ;  /* 0x00000067ff67723e */ /* 0x000fe200000000ff */
[----:B------:R-:W-:Y:S01]  /*61d0*/  FMUL R91, R91, R104 ;  /* 0x000000685b5b7220 */ /* 0x000fe20000400000 */
[----:B------:R-:W-:Y:S01]  /*61e0*/  F2FP.F16.F32.PACK_AB R102, RZ, R102 ;  /* 0x00000066ff66723e */ /* 0x000fe200000000ff */
[----:B------:R-:W-:Y:S01]  /*61f0*/  IMAD.IADD R13, R97, 0x1, R13 ;  /* 0x00000001610d7824 */ /* 0x000fe200078e020d */
[----:B------:R-:W-:Y:S01]  /*6200*/  F2FP.F16.F32.PACK_AB R88, RZ, R88 ;  /* 0x00000058ff58723e */ /* 0x000fe200000000ff */
[-C--:B------:R-:W-:Y:S01]  /*6210*/  FMUL R92, R92, R104.reuse ;  /* 0x000000685c5c7220 */ /* 0x080fe20000400000 */
[----:B------:R-:W-:Y:S01]  /*6220*/  F2FP.F16.F32.PACK_AB R89, RZ, R89 ;  /* 0x00000059ff59723e */ /* 0x000fe200000000ff */
[----:B------:R-:W-:Y:S01]  /*6230*/  @P4 STG.E.U16 desc[UR36][R8.64+0x12], R101 ;  /* 0x0000126508004986 */ /* 0x000fe2000c101524 */
[----:B------:R-:W-:Y:S01]  /*6240*/  ISETP.GT.AND P4, PT, R3, 0x8, P1 ;  /* 0x000000080300780c */ /* 0x000fe20000f84270 */
[----:B------:R-:W-:Y:S01]  /*6250*/  FMUL R93, R93, R104 ;  /* 0x000000685d5d7220 */ /* 0x000fe20000400000 */
[----:B------:R-:W-:Y:S01]  /*6260*/  F2FP.F16.F32.PACK_AB R90, RZ, R90 ;  /* 0x0000005aff5a723e */ /* 0x000fe200000000ff */
[----:B------:R-:W-:Y:S01]  /*6270*/  @P5 STG.E.U16 desc[UR36][R8.64+0x10], R100 ;  /* 0x0000106408005986 */ /* 0x000fe2000c101524 */
[----:B------:R-:W-:Y:S01]  /*6280*/  ISETP.GT.AND P5, PT, R3, 0x8, P2 ;  /* 0x000000080300780c */ /* 0x000fe200017a4270 */
[-C--:B------:R-:W-:Y:S01]  /*6290*/  FMUL R94, R94, R104.reuse ;  /* 0x000000685e5e7220 */ /* 0x080fe20000400000 */
[----:B------:R-:W-:Y:S01]  /*62a0*/  F2FP.F16.F32.PACK_AB R91, RZ, R91 ;  /* 0x0000005bff5b723e */ /* 0x000fe200000000ff */
[----:B------:R-:W-:Y:S01]  /*62b0*/  FMUL R95, R95, R104 ;  /* 0x000000685f5f7220 */ /* 0x000fe20000400000 */
[----:B------:R-:W-:Y:S01]  /*62c0*/  F2FP.F16.F32.PACK_AB R92, RZ, R92 ;  /* 0x0000005cff5c723e */ /* 0x000fe200000000ff */
[-C--:B------:R-:W-:Y:S01]  /*62d0*/  FMUL R81, R81, R104.reuse ;  /* 0x0000006851517220 */ /* 0x080fe20000400000 */
[----:B------:R-:W-:Y:S01]  /*62e0*/  F2FP.F16.F32.PACK_AB R93, RZ, R93 ;  /* 0x0000005dff5d723e */ /* 0x000fe200000000ff */
[----:B------:R-:W-:Y:S01]  /*62f0*/  FMUL R80, R80, R104 ;  /* 0x0000006850507220 */ /* 0x000fe20000400000 */
[----:B------:R-:W-:Y:S01]  /*6300*/  F2FP.F16.F32.PACK_AB R94, RZ, R94 ;  /* 0x0000005eff5e723e */ /* 0x000fe200000000ff */
[----:B------:R-:W-:Y:S01]  /*6310*/  @P4 STG.E.U16 desc[UR36][R10.64+0x12], R103 ;  /* 0x000012670a004986 */ /* 0x000fe2000c101524 */
[C---:B------:R-:W-:Y:S01]  /*6320*/  ISETP.GT.AND P4, PT, R3.reuse, 0x80, P0 ;  /* 0x000000800300780c */ /* 0x040fe20000784270 */
[-C--:B------:R-:W-:Y:S01]  /*6330*/  FMUL R82, R82, R104.reuse ;  /* 0x0000006852527220 */ /* 0x080fe20000400000 */
[C---:B------:R-:W-:Y:S01]  /*6340*/  ISETP.GT.AND P0, PT, R3.reuse, 0x88, P0 ;  /* 0x000000880300780c */ /* 0x040fe20000704270 */
[----:B------:R-:W-:Y:S01]  /*6350*/  @P5 STG.E.U16 desc[UR36][R10.64+0x10], R102 ;  /* 0x000010660a005986 */ /* 0x000fe2000c101524 */
[----:B------:R-:W-:Y:S01]  /*6360*/  ISETP.GT.AND P5, PT, R3, 0x80, P3 ;  /* 0x000000800300780c */ /* 0x000fe20001fa4270 */
[-C--:B------:R-:W-:Y:S01]  /*6370*/  FMUL R83, R83, R104.reuse ;  /* 0x0000006853537220 */ /* 0x080fe20000400000 */
[----:B------:R-:W-:Y:S01]  /*6380*/  ISETP.GT.AND P3, PT, R3, 0x88, P3 ;  /* 0x000000880300780c */ /* 0x000fe20001f64270 */
[-C--:B------:R-:W-:Y:S01]  /*6390*/  FMUL R84, R84, R104.reuse ;  /* 0x0000006854547220 */ /* 0x080fe20000400000 */
[----:B------:R-:W-:Y:S01]  /*63a0*/  F2FP.F16.F32.PACK_AB R95, RZ, R95 ;  /* 0x0000005fff5f723e */ /* 0x000fe200000000ff */
[-C--:B------:R-:W-:Y:S01]  /*63b0*/  FMUL R85, R85, R104.reuse ;  /* 0x0000006855557220 */ /* 0x080fe20000400000 */
[----:B------:R-:W-:Y:S01]  /*63c0*/  F2FP.F16.F32.PACK_AB R81, RZ, R81 ;  /* 0x00000051ff51723e */ /* 0x000fe200000000ff */
[----:B------:R-:W-:Y:S01]  /*63d0*/  FMUL R86, R86, R104 ;  /* 0x0000006856567220 */ /* 0x000fe20000400000 */
[----:B------:R-:W-:Y:S01]  /*63e0*/  F2FP.F16.F32.PACK_AB R80, RZ, R80 ;  /* 0x00000050ff50723e */ /* 0x000fe200000000ff */
[----:B------:R0:W-:Y:S01]  /*63f0*/  @P4 STG.E.U16 desc[UR36][R12.64], R88 ;  /* 0x000000580c004986 */ /* 0x0001e2000c101524 */
[----:B------:R-:W-:Y:S01]  /*6400*/  IADD3 R14, P4, R105, R12, RZ ;  /* 0x0000000c690e7210 */ /* 0x000fe20007f9e0ff */
[----:B------:R-:W-:Y:S01]  /*6410*/  FMUL R87, R87, R104 ;  /* 0x0000006857577220 */ /* 0x000fe20000400000 */
[----:B------:R-:W-:Y:S01]  /*6420*/  F2FP.F16.F32.PACK_AB R82, RZ, R82 ;  /* 0x00000052ff52723e */ /* 0x000fe200000000ff */
[----:B------:R1:W-:Y:S01]  /*6430*/  @P5 STG.E.U16 desc[UR36][R12.64+0x2], R89 ;  /* 0x000002590c005986 */ /* 0x0003e2000c101524 */
[----:B------:R-:W-:Y:S01]  /*6440*/  ISETP.GT.AND P5, PT, R3, 0x80, P2 ;  /* 0x000000800300780c */ /* 0x000fe200017a4270 */
[----:B------:R-:W-:Y:S01]  /*6450*/  IMAD.X R15, R7, 0x1, R13, P4 ;  /* 0x00000001070f7824 */ /* 0x000fe200020e060d */
[C---:B------:R-:W-:Y:S01]  /*6460*/  ISETP.GT.AND P4, PT, R3.reuse, 0x80, P1 ;  /* 0x000000800300780c */ /* 0x040fe20000f84270 */
[----:B------:R-:W-:Y:S01]  /*6470*/  FMUL R72, R72, R104 ;  /* 0x0000006848487220 */ /* 0x000fe20000400000 */
[----:B------:R-:W-:Y:S01]  /*6480*/  ISETP.GT.AND P1, PT, R3, 0x88, P1 ;  /* 0x000000880300780c */ /* 0x000fe20000f24270 */
[----:B------:R-:W-:Y:S01]  /*6490*/  IMAD.WIDE.U32 R4, R4, 0xf0, R10 ;  /* 0x000000f004047825 */ /* 0x000fe200078e000a */
[----:B------:R-:W-:Y:S01]  /*64a0*/  @P0 STG.E.U16 desc[UR36][R14.64], R90 ;  /* 0x0000005a0e000986 */ /* 0x000fe2000c101524 */
[----:B------:R-:W-:-:S02]  /*64b0*/  ISETP.GT.AND P0, PT, R6, 0x11, PT ;  /* 0x000000110600780c */ /* 0x000fc40003f04270 */
[----:B------:R-:W-:Y:S01]  /*64c0*/  FMUL R73, R73, R104 ;  /* 0x0000006849497220 */ /* 0x000fe20000400000 */
[----:B------:R-:W-:Y:S01]  /*64d0*/  F2FP.F16.F32.PACK_AB R83, RZ, R83 ;  /* 0x00000053ff53723e */ /* 0x000fe200000000ff */
[----:B------:R-:W-:Y:S01]  /*64e0*/  IMAD.IADD R5, R97, 0x1, R5 ;  /* 0x0000000161057824 */ /* 0x000fe200078e0205 */
[----:B------:R-:W-:Y:S01]  /*64f0*/  F2FP.F16.F32.PACK_AB R84, RZ, R84 ;  /* 0x00000054ff54723e */ /* 0x000fe200000000ff */
[----:B------:R-:W-:Y:S01]  /*6500*/  FMUL R74, R74, R104 ;  /* 0x000000684a4a7220 */ /* 0x000fe20000400000 */
[--C-:B------:R-:W-:Y:S01]  /*6510*/  @P5 IMAD.MOV.U32 R20, RZ, RZ, R12.reuse ;  /* 0x000000ffff145224 */ /* 0x100fe200078e000c */
[----:B------:R-:W-:Y:S01]  /*6520*/  F2FP.F16.F32.PACK_AB R85, RZ, R85 ;  /* 0x00000055ff55723e */ /* 0x000fe200000000ff */
[--C-:B------:R-:W-:Y:S01]  /*6530*/  @P5 IMAD.MOV.U32 R21, RZ, RZ, R13.reuse ;  /* 0x000000ffff155224 */ /* 0x100fe200078e000d */
[----:B------:R-:W-:Y:S01]  /*6540*/  F2FP.F16.F32.PACK_AB R86, RZ, R86 ;  /* 0x00000056ff56723e */ /* 0x000fe200000000ff */
[----:B0-----:R-:W-:Y:S01]  /*6550*/  @P4 IMAD.MOV.U32 R88, RZ, RZ, R12 ;  /* 0x000000ffff584224 */ /* 0x001fe200078e000c */
[----:B------:R-:W-:Y:S01]  /*6560*/  F2FP.F16.F32.PACK_AB R87, RZ, R87 ;  /* 0x00000057ff57723e */ /* 0x000fe200000000ff */
[----:B-1----:R-:W-:Y:S01]  /*6570*/  @P4 IMAD.MOV.U32 R89, RZ, RZ, R13 ;  /* 0x000000ffff594224 */ /* 0x002fe200078e000d */
[----:B------:R-:W-:Y:S01]  /*6580*/  F2FP.F16.F32.PACK_AB R72, RZ, R72 ;  /* 0x00000048ff48723e */ /* 0x000fe200000000ff */
[--C-:B------:R-:W-:Y:S01]  /*6590*/  @P3 IMAD.MOV.U32 R12, RZ, RZ, R14.reuse ;  /* 0x000000ffff0c3224 */ /* 0x100fe200078e000e */
[----:B------:R-:W-:Y:S01]  /*65a0*/  F2FP.F16.F32.PACK_AB R73, RZ, R73 ;  /* 0x00000049ff49723e */ /* 0x000fe200000000ff */
[--C-:B------:R-:W-:Y:S01]  /*65b0*/  @P3 IMAD.MOV.U32 R13, RZ, RZ, R15.reuse ;  /* 0x000000ffff0d3224 */ /* 0x100fe200078e000f */
[----:B------:R-:W-:Y:S01]  /*65c0*/  F2FP.F16.F32.PACK_AB R74, RZ, R74 ;  /* 0x0000004aff4a723e */ /* 0x000fe200000000ff */
[-C--:B------:R-:W-:Y:S01]  /*65d0*/  FMUL R75, R75, R104.reuse ;  /* 0x000000684b4b7220 */ /* 0x080fe20000400000 */
[-C--:B------:R-:W-:Y:S01]  /*65e0*/  FMUL R76, R76, R104.reuse ;  /* 0x000000684c4c7220 */ /* 0x080fe20000400000 */
[-C--:B------:R-:W-:Y:S01]  /*65f0*/  FMUL R77, R77, R104.reuse ;  /* 0x000000684d4d7220 */ /* 0x080fe20000400000 */
[----:B------:R0:W-:Y:S01]  /*6600*/  @P3 STG.E.U16 desc[UR36][R12.64+0x2], R91 ;  /* 0x0000025b0c003986 */ /* 0x0001e2000c101524 */
[----:B------:R-:W-:Y:S01]  /*6610*/  ISETP.GT.AND P3, PT, R3, 0x88, P2 ;  /* 0x000000880300780c */ /* 0x000fe20001764270 */
[-C--:B------:R-:W-:Y:S01]  /*6620*/  FMUL R79, R79, R104.reuse ;  /* 0x000000684f4f7220 */ /* 0x080fe20000400000 */
[----:B------:R-:W-:Y:S01]  /*6630*/  ISETP.GT.AND P2, PT, R6, 0x10, PT ;  /* 0x000000100600780c */ /* 0x000fe20003f44270 */
[----:B------:R-:W-:Y:S01]  /*6640*/  @P5 STG.E.U16 desc[UR36][R20.64+0x10], R92 ;  /* 0x0000105c14005986 */ /* 0x000fe2000c101524 */
[C---:B------:R-:W-:Y:S01]  /*6650*/  ISETP.GT.AND P5, PT, R3.reuse, RZ, P0 ;  /* 0x000000ff0300720c */ /* 0x040fe200007a4270 */
[-C--:B------:R-:W-:Y:S01]  /*6660*/  FMUL R78, R78, R104.reuse ;  /* 0x000000684e4e7220 */ /* 0x080fe20000400000 */
[----:B------:R-:W-:Y:S01]  /*6670*/  F2FP.F16.F32.PACK_AB R75, RZ, R75 ;  /* 0x0000004bff4b723e */ /* 0x000fe200000000ff */
[----:B------:R-:W-:Y:S01]  /*6680*/  @P4 STG.E.U16 desc[UR36][R88.64+0x12], R93 ;  /* 0x0000125d58004986 */ /* 0x000fe2000c101524 */
[----:B------:R-:W-:Y:S01]  /*6690*/  ISETP.GT.AND P4, PT, R3, RZ, P2 ;  /* 0x000000ff0300720c */ /* 0x000fe20001784270 */
[----:B------:R-:W-:Y:S01]  /*66a0*/  FMUL R64, R64, R104 ;  /* 0x0000006840407220 */ /* 0x000fe20000400000 */
[----:B------:R-:W-:Y:S01]  /*66b0*/  F2FP.F16.F32.PACK_AB R76, RZ, R76 ;  /* 0x0000004cff4c723e */ /* 0x000fe200000000ff */
[----:B------:R-:W-:Y:S01]  /*66c0*/  FMUL R65, R65, R104 ;  /* 0x0000006841417220 */ /* 0x000fe20000400000 */
[----:B------:R-:W-:Y:S01]  /*66d0*/  F2FP.F16.F32.PACK_AB R77, RZ, R77 ;  /* 0x0000004dff4d723e */ /* 0x000fe200000000ff */
[----:B0-----:R-:W-:Y:S01]  /*66e0*/  @P3 IMAD.MOV.U32 R12, RZ, RZ, R14 ;  /* 0x000000ffff0c3224 */ /* 0x001fe200078e000e */
[----:B------:R-:W-:Y:S01]  /*66f0*/  F2FP.F16.F32.PACK_AB R79, RZ, R79 ;  /* 0x0000004fff4f723e */ /* 0x000fe200000000ff */
[----:B------:R-:W-:Y:S01]  /*6700*/  @P3 IMAD.MOV.U32 R13, RZ, RZ, R15 ;  /* 0x000000ffff0d3224 */ /* 0x000fe200078e000f */
[----:B------:R-:W-:Y:S01]  /*6710*/  F2FP.F16.F32.PACK_AB R78, RZ, R78 ;  /* 0x0000004eff4e723e */ /* 0x000fe200000000ff */
[-C--:B------:R-:W-:Y:S01]  /*6720*/  FMUL R67, R67, R104.reuse ;  /* 0x0000006843437220 */ /* 0x080fe20000400000 */
[----:B------:R-:W-:Y:S01]  /*6730*/  FMUL R66, R66, R104 ;  /* 0x0000006842427220 */ /* 0x000fe20000400000 */
[----:B------:R-:W-:Y:S01]  /*6740*/  F2FP.F16.F32.PACK_AB R64, RZ, R64 ;  /* 0x00000040ff40723e */ /* 0x000fe200000000ff */
[----:B------:R0:W-:Y:S01]  /*6750*/  @P3 STG.E.U16 desc[UR36][R12.64+0x10], R94 ;  /* 0x0000105e0c003986 */ /* 0x0001e2000c101524 */
[----:B------:R-:W-:Y:S01]  /*6760*/  ISETP.GT.AND P3, PT, R3, 0x8, P2 ;  /* 0x000000080300780c */ /* 0x000fe20001764270 */
[-C--:B------:R-:W-:Y:S01]  /*6770*/  FMUL R68, R68, R104.reuse ;  /* 0x0000006844447220 */ /* 0x080fe20000400000 */
[----:B------:R-:W-:Y:S01]  /*6780*/  F2FP.F16.F32.PACK_AB R65, RZ, R65 ;  /* 0x00000041ff41723e */ /* 0x000fe200000000ff */
[----:B------:R1:W-:Y:S01]  /*6790*/  @P1 STG.E.U16 desc[UR36][R14.64+0x12], R95 ;  /* 0x0000125f0e001986 */ /* 0x0003e2000c101524 */
[----:B------:R-:W-:Y:S01]  /*67a0*/  ISETP.GT.AND P1, PT, R6, 0x18, PT ;  /* 0x000000180600780c */ /* 0x000fe20003f24270 */
[-C--:B------:R-:W-:Y:S01]  /*67b0*/  FMUL R69, R69, R104.reuse ;  /* 0x0000006845457220 */ /* 0x080fe20000400000 */
[----:B------:R-:W-:Y:S01]  /*67c0*/  F2FP.F16.F32.PACK_AB R67, RZ, R67 ;  /* 0x00000043ff43723e */ /* 0x000fe200000000ff */
[----:B------:R1:W-:Y:S01]  /*67d0*/  @P5 STG.E.U16 desc[UR36][R8.64+0x22], R81 ;  /* 0x0000225108005986 */ /* 0x0003e2000c101524 */
[C---:B------:R-:W-:Y:S01]  /*67e0*/  ISETP.GT.AND P5, PT, R3.reuse, 0x8, P0 ;  /* 0x000000080300780c */ /* 0x040fe200007a4270 */
[----:B------:R-:W-:Y:S01]  /*67f0*/  FMUL R70, R70, R104 ;  /* 0x0000006846467220 */ /* 0x000fe20000400000 */
[----:B------:R-:W-:Y:S01]  /*6800*/  F2FP.F16.F32.PACK_AB R66, RZ, R66 ;  /* 0x00000042ff42723e */ /* 0x000fe200000000ff */
[----:B------:R1:W-:Y:S01]  /*6810*/  @P4 STG.E.U16 desc[UR36][R8.64+0x20], R80 ;  /* 0x0000205008004986 */ /* 0x0003e2000c101524 */
[----:B------:R-:W-:Y:S01]  /*6820*/  ISETP.GT.AND P4, PT, R3, RZ, P1 ;  /* 0x000000ff0300720c */ /* 0x000fe20000f84270 */
[----:B------:R-:W-:Y:S01]  /*6830*/  FMUL R71, R71, R104 ;  /* 0x0000006847477220 */ /* 0x000fe20000400000 */
[----:B------:R-:W-:Y:S01]  /*6840*/  F2FP.F16.F32.PACK_AB R68, RZ, R68 ;  /* 0x00000044ff44723e */ /* 0x000fe200000000ff */
[----:B------:R1:W-:Y:S01]  /*6850*/  @P3 STG.E.U16 desc[UR36][R10.64+0x20], R82 ;  /* 0x000020520a003986 */ /* 0x0003e2000c101524 */
[----:B------:R-:W-:Y:S01]  /*6860*/  ISETP.GT.AND P3, PT, R6, 0x19, PT ;  /* 0x000000190600780c */ /* 0x000fe20003f64270 */
[-C--:B------:R-:W-:Y:S01]  /*6870*/  FMUL R56, R56, R104.reuse ;  /* 0x0000006838387220 */ /* 0x080fe20000400000 */
[----:B------:R-:W-:Y:S01]  /*6880*/  F2FP.F16.F32.PACK_AB R69, RZ, R69 ;  /* 0x00000045ff45723e */ /* 0x000fe200000000ff */
[----:B------:R-:W-:Y:S01]  /*6890*/  FMUL R57, R57, R104 ;  /* 0x0000006839397220 */ /* 0x000fe20000400000 */
[----:B------:R-:W-:Y:S01]  /*68a0*/  F2FP.F16.F32.PACK_AB R70, RZ, R70 ;  /* 0x00000046ff46723e */ /* 0x000fe200000000ff */
[----:B------:R1:W-:Y:S01]  /*68b0*/  @P5 STG.E.U16 desc[UR36][R10.64+0x22], R83 ;  /* 0x000022530a005986 */ /* 0x0003e2000c101524 */
[C---:B------:R-:W-:Y:S01]  /*68c0*/  ISETP.GT.AND P5, PT, R3.reuse, RZ, P3 ;  /* 0x000000ff0300720c */ /* 0x040fe20001fa4270 */
[-C--:B------:R-:W-:Y:S01]  /*68d0*/  FMUL R58, R58, R104.reuse ;  /* 0x000000683a3a7220 */ /* 0x080fe20000400000 */
[----:B------:R-:W-:Y:S01]  /*68e0*/  F2FP.F16.F32.PACK_AB R71, RZ, R71 ;  /* 0x00000047ff47723e */ /* 0x000fe200000000ff */
[----:B------:R1:W-:Y:S01]  /*68f0*/  @P4 STG.E.U16 desc[UR36][R8.64+0x30], R84 ;  /* 0x0000305408004986 */ /* 0x0003e2000c101524 */
[----:B------:R-:W-:Y:S01]  /*6900*/  ISETP.GT.AND P4, PT, R3, 0x8, P1 ;  /* 0x000000080300780c */ /* 0x000fe20000f84270 */
[----:B------:R-:W-:Y:S01]  /*6910*/  FMUL R59, R59, R104 ;  /* 0x000000683b3b7220 */ /* 0x000fe20000400000 */
[----:B------:R-:W-:Y:S01]  /*6920*/  F2FP.F16.F32.PACK_AB R56, RZ, R56 ;  /* 0x00000038ff38723e */ /* 0x000fe200000000ff */
[-C--:B------:R-:W-:Y:S01]  /*6930*/  FMUL R61, R61, R104.reuse ;  /* 0x000000683d3d7220 */ /* 0x080fe20000400000 */
[----:B------:R-:W-:Y:S01]  /*6940*/  F2FP.F16.F32.PACK_AB R57, RZ, R57 ;  /* 0x00000039ff39723e */ /* 0x000fe200000000ff */
[----:B------:R-:W-:Y:S01]  /*6950*/  FMUL R60, R60, R104 ;  /* 0x000000683c3c7220 */ /* 0x000fe20000400000 */
[----:B------:R-:W-:Y:S01]  /*6960*/  F2FP.F16.F32.PACK_AB R58, RZ, R58 ;  /* 0x0000003aff3a723e */ /* 0x000fe200000000ff */
[-C--:B------:R-:W-:Y:S01]  /*6970*/  FMUL R62, R62, R104.reuse ;  /* 0x000000683e3e7220 */ /* 0x080fe20000400000 */
[----:B------:R-:W-:Y:S01]  /*6980*/  F2FP.F16.F32.PACK_AB R59, RZ, R59 ;  /* 0x0000003bff3b723e */ /* 0x000fe200000000ff */
[----:B------:R1:W-:Y:S01]  /*6990*/  @P5 STG.E.U16 desc[UR36][R8.64+0x32], R85 ;  /* 0x0000325508005986 */ /* 0x0003e2000c101524 */
[----:B------:R-:W-:Y:S01]  /*69a0*/  ISETP.GT.AND P5, PT, R3, 0x8, P3 ;  /* 0x000000080300780c */ /* 0x000fe20001fa4270 */
[-C--:B------:R-:W-:Y:S01]  /*69b0*/  FMUL R63, R63, R104.reuse ;  /* 0x000000683f3f7220 */ /* 0x080fe20000400000 */
[----:B------:R-:W-:Y:S01]  /*69c0*/  F2FP.F16.F32.PACK_AB R61, RZ, R61 ;  /* 0x0000003dff3d723e */ /* 0x000fe200000000ff */
[----:B------:R1:W-:Y:S01]  /*69d0*/  @P4 STG.E.U16 desc[UR36][R10.64+0x30], R86 ;  /* 0x000030560a004986 */ /* 0x0003e2000c101524 */
[C---:B------:R-:W-:Y:S01]  /*69e0*/  ISETP.GT.AND P4, PT, R3.reuse, 0x80, P2 ;  /* 0x000000800300780c */ /* 0x040fe20001784270 */
[-C--:B------:R-:W-:Y:S01]  /*69f0*/  FMUL R48, R48, R104.reuse ;  /* 0x0000006830307220 */ /* 0x080fe20000400000 */
[----:B------:R-:W-:Y:S01]  /*6a00*/  ISETP.GT.AND P2, PT, R3, 0x88, P2 ;  /* 0x000000880300780c */ /* 0x000fe20001744270 */
[----:B------:R-:W-:Y:S01]  /*6a10*/  FMUL R49, R49, R104 ;  /* 0x0000006831317220 */ /* 0x000fe20000400000 */
[----:B------:R-:W-:Y:S01]  /*6a20*/  F2FP.F16.F32.PACK_AB R60, RZ, R60 ;  /* 0x0000003cff3c723e */ /* 0x000fe200000000ff */
[----:B------:R-:W-:Y:S01]  /*6a30*/  FMUL R51, R51, R104 ;  /* 0x0000006833337220 */ /* 0x000fe20000400000 */
[----:B------:R-:W-:Y:S01]  /*6a40*/  F2FP.F16.F32.PACK_AB R62, RZ, R62 ;  /* 0x0000003eff3e723e */ /* 0x000fe200000000ff */
[----:B------:R-:W-:Y:S01]  /*6a50*/  FMUL R50, R50, R104 ;  /* 0x0000006832327220 */ /* 0x000fe20000400000 */
[----:B------:R-:W-:Y:S01]  /*6a60*/  F2FP.F16.F32.PACK_AB R63, RZ, R63 ;  /* 0x0000003fff3f723e */ /* 0x000fe200000000ff */
[----:B------:R1:W-:Y:S01]  /*6a70*/  @P5 STG.E.U16 desc[UR36][R10.64+0x32], R87 ;  /* 0x000032570a005986 */ /* 0x0003e2000c101524 */
[----:B0-----:R-:W-:Y:S01]  /*6a80*/  IADD3 R12, P5, R105, R4, RZ ;  /* 0x00000004690c7210 */ /* 0x001fe20007fbe0ff */
[----:B------:R-:W-:Y:S01]  /*6a90*/  FMUL R52, R52, R104 ;  /* 0x0000006834347220 */ /* 0x000fe20000400000 */
[----:B------:R-:W-:Y:S01]  /*6aa0*/  F2FP.F16.F32.PACK_AB R48, RZ, R48 ;  /* 0x00000030ff30723e */ /* 0x000fe200000000ff */
[----:B------:R1:W-:Y:S01]  /*6ab0*/  @P4 STG.E.U16 desc[UR36][R4.64+0x20], R72 ;  /* 0x0000204804004986 */ /* 0x0003e2000c101524 */
[----:B------:R-:W-:Y:S01]  /*6ac0*/  ISETP.GT.AND P4, PT, R3, 0x80, P0 ;  /* 0x000000800300780c */ /* 0x000fe20000784270 */
[----:B------:R-:W-:Y:S01]  /*6ad0*/  IMAD.X R13, R7, 0x1, R5, P5 ;  /* 0x00000001070d7824 */ /* 0x000fe200028e0605 */
[----:B------:R-:W-:Y:S01]  /*6ae0*/  ISETP.GT.AND P0, PT, R3, 0x88, P0 ;  /* 0x000000880300780c */ /* 0x000fe20000704270 */
[-C--:B------:R-:W-:Y:S01]  /*6af0*/  FMUL R53, R53, R104.reuse ;  /* 0x0000006835357220 */ /* 0x080fe20000400000 */
[----:B------:R-:W-:Y:S01]  /*6b00*/  F2FP.F16.F32.PACK_AB R49, RZ, R49 ;  /* 0x00000031ff31723e */ /* 0x000fe200000000ff */
[-C--:B------:R-:W-:Y:S01]  /*6b10*/  FMUL R54, R54, R104.reuse ;  /* 0x0000006836367220 */ /* 0x080fe20000400000 */
[----:B------:R-:W-:Y:S01]  /*6b20*/  F2FP.F16.F32.PACK_AB R51, RZ, R51 ;  /* 0x00000033ff33723e */ /* 0x000fe200000000ff */
[----:B------:R-:W-:Y:S01]  /*6b30*/  FMUL R55, R55, R104 ;  /* 0x0000006837377220 */ /* 0x000fe20000400000 */
[----:B------:R-:W-:Y:S01]  /*6b40*/  F2FP.F16.F32.PACK_AB R50, RZ, R50 ;  /* 0x00000032ff32723e */ /* 0x000fe200000000ff */
[----:B------:R-:W-:Y:S01]  /*6b50*/  FMUL R40, R40, R104 ;  /* 0x0000006828287220 */ /* 0x000fe20000400000 */
[----:B------:R-:W-:Y:S01]  /*6b60*/  F2FP.F16.F32.PACK_AB R52, RZ, R52 ;  /* 0x00000034ff34723e */ /* 0x000fe200000000ff */
[-C--:B------:R-:W-:Y:S01]  /*6b70*/  FMUL R41, R41, R104.reuse ;  /* 0x0000006829297220 */ /* 0x080fe20000400000 */
[----:B------:R-:W-:Y:S01]  /*6b80*/  F2FP.F16.F32.PACK_AB R53, RZ, R53 ;  /* 0x00000035ff35723e */ /* 0x000fe200000000ff */
[----:B------:R1:W-:Y:S01]  /*6b90*/  @P4 STG.E.U16 desc[UR36][R4.64+0x22], R73 ;  /* 0x0000224904004986 */ /* 0x0003e2000c101524 */
[C---:B------:R-:W-:Y:S01]  /*6ba0*/  ISETP.GT.AND P4, PT, R3.reuse, 0x80, P1 ;  /* 0x000000800300780c */ /* 0x040fe20000f84270 */
[-C--:B------:R-:W-:Y:S01]  /*6bb0*/  FMUL R42, R42, R104.reuse ;  /* 0x000000682a2a7220 */ /* 0x080fe20000400000 */
[C---:B------:R-:W-:Y:S01]  /*6bc0*/  ISETP.GT.AND P1, PT, R3.reuse, 0x88, P1 ;  /* 0x000000880300780c */ /* 0x040fe20000f24270 */
[----:B------:R1:W-:Y:S01]  /*6bd0*/  @P2 STG.E.U16 desc[UR36][R12.64+0x20], R74 ;  /* 0x0000204a0c002986 */ /* 0x0003e2000c101524 */
[----:B------:R-:W-:Y:S01]  /*6be0*/  ISETP.GT.AND P2, PT, R3, 0x80, P3 ;  /* 0x000000800300780c */ /* 0x000fe20001f44270 */
[----:B------:R-:W-:Y:S01]  /*6bf0*/  FMUL R43, R43, R104 ;  /* 0x000000682b2b7220 */ /* 0x000fe20000400000 */
[----:B------:R-:W-:Y:S01]  /*6c00*/  ISETP.GT.AND P3, PT, R3, 0x88, P3 ;  /* 0x000000880300780c */ /* 0x000fe20001f64270 */
[----:B------:R1:W-:Y:S01]  /*6c10*/  @P0 STG.E.U16 desc[UR36][R12.64+0x22], R75 ;  /* 0x0000224b0c000986 */ /* 0x0003e2000c101524 */
[----:B------:R-:W-:Y:S01]  /*6c20*/  F2FP.F16.F32.PACK_AB R54, RZ, R54 ;  /* 0x00000036ff36723e */ /* 0x000fe200000000ff */
[-C--:B------:R-:W-:Y:S01]  /*6c30*/  FMUL R44, R44, R104.reuse ;  /* 0x000000682c2c7220 */ /* 0x080fe20000400000 */
[----:B------:R-:W-:Y:S01]  /*6c40*/  F2FP.F16.F32.PACK_AB R55, RZ, R55 ;  /* 0x00000037ff37723e */ /* 0x000fe200000000ff */
[----:B------:R-:W-:Y:S01]  /*6c50*/  FMUL R45, R45, R104 ;  /* 0x000000682d2d7220 */ /* 0x000fe20000400000 */
[----:B------:R-:W-:Y:S01]  /*6c60*/  F2FP.F16.F32.PACK_AB R40, RZ, R40 ;  /* 0x00000028ff28723e */ /* 0x000fe200000000ff */
[----:B------:R1:W-:Y:S01]  /*6c70*/  @P4 STG.E.U16 desc[UR36][R4.64+0x30], R76 ;  /* 0x0000304c04004986 */ /* 0x0003e2000c101524 */
[----:B------:R-:W-:Y:S01]  /*6c80*/  F2FP.F16.F32.PACK_AB R41, RZ, R41 ;  /* 0x00000029ff29723e */ /* 0x000fe200000000ff */
[----:B------:R-:W-:Y:S01]  /*6c90*/  FMUL R46, R46, R104 ;  /* 0x000000682e2e7220 */ /* 0x000fe20000400000 */
[----:B------:R-:W-:Y:S01]  /*6ca0*/  F2FP.F16.F32.PACK_AB R42, RZ, R42 ;  /* 0x0000002aff2a723e */ /* 0x000fe200000000ff */
[----:B------:R1:W-:Y:S01]  /*6cb0*/  @P2 STG.E.U16 desc[UR36][R4.64+0x32], R77 ;  /* 0x0000324d04002986 */ /* 0x0003e2000c101524 */
[C---:B------:R-:W-:Y:S01]  /*6cc0*/  ISETP.GT.AND P2, PT, R6.reuse, 0x21, PT ;  /* 0x000000210600780c */ /* 0x040fe20003f44270 */
[-C--:B------:R-:W-:Y:S01]  /*6cd0*/  FMUL R47, R47, R104.reuse ;  /* 0x000000682f2f7220 */ /* 0x080fe20000400000 */
[----:B------:R-:W-:Y:S01]  /*6ce0*/  F2FP.F16.F32.PACK_AB R43, RZ, R43 ;  /* 0x0000002bff2b723e */ /* 0x000fe200000000ff */
[----:B------:R1:W-:Y:S01]  /*6cf0*/  @P3 STG.E.U16 desc[UR36][R12.64+0x32], R79 ;  /* 0x0000324f0c003986 */ /* 0x0003e2000c101524 */
[----:B------:R-:W-:Y:S01]  /*6d00*/  ISETP.GT.AND P3, PT, R6, 0x20, PT ;  /* 0x000000200600780c */ /* 0x000fe20003f64270 */
[-C--:B------:R-:W-:Y:S01]  /*6d10*/  FMUL R32, R32, R104.reuse ;  /* 0x0000006820207220 */ /* 0x080fe20000400000 */
[C---:B------:R-:W-:Y:S01]  /*6d20*/  ISETP.GT.AND P4, PT, R3.reuse, RZ, P2 ;  /* 0x000000ff0300720c */ /* 0x040fe20001784270 */
[----:B------:R1:W-:Y:S01]  /*6d30*/  @P1 STG.E.U16 desc[UR36][R12.64+0x30], R78 ;  /* 0x0000304e0c001986 */ /* 0x0003e2000c101524 */
[----:B------:R-:W-:Y:S01]  /*6d40*/  ISETP.GT.AND P0, PT, R3, RZ, P3 ;  /* 0x000000ff0300720c */ /* 0x000fe20001f04270 */
[-C--:B------:R-:W-:Y:S01]  /*6d50*/  FMUL R33, R33, R104.reuse ;  /* 0x0000006821217220 */ /* 0x080fe20000400000 */
[C---:B------:R-:W-:Y:S01]  /*6d60*/  ISETP.GT.AND P1, PT, R3.reuse, 0x8, P2 ;  /* 0x000000080300780c */ /* 0x040fe20001724270 */
[-C--:B------:R-:W-:Y:S01]  /*6d70*/  FMUL R34, R34, R104.reuse ;  /* 0x0000006822227220 */ /* 0x080fe20000400000 */
[----:B------:R-:W-:Y:S01]  /*6d80*/  ISETP.GT.AND P5, PT, R3, 0x8, P3 ;  /* 0x000000080300780c */ /* 0x000fe20001fa4270 */
[----:B------:R-:W-:Y:S01]  /*6d90*/  FMUL R35, R35, R104 ;  /* 0x0000006823237220 */ /* 0x000fe20000400000 */
        /* <DEDUP_REMOVED lines=15> */
[----:B------:R-:W-:Y:S01]  /*6e90*/  FMUL R24, R24, R104 ;  /* 0x0000006818187220 */ /* 0x000fe20000400000 */
[----:B------:R-:W-:Y:S01]  /*6ea0*/  F2FP.F16.F32.PACK_AB R34, RZ, R34 ;  /* 0x00000022ff22723e */ /* 0x000fe200000000ff */
[----:B------:R1:W-:Y:S01]  /*6eb0*/  @P5 STG.E.U16 desc[UR36][R10.64+0x40], R66 ;  /* 0x000040420a005986 */ /* 0x0003e2000c101524 */
[----:B------:R-:W-:Y:S01]  /*6ec0*/  ISETP.GT.AND P5, PT, R3, RZ, P0 ;  /* 0x000000ff0300720c */ /* 0x000fe200007a4270 */
[-C--:B------:R-:W-:Y:S01]  /*6ed0*/  FMUL R25, R25, R104.reuse ;  /* 0x0000006819197220 */ /* 0x080fe20000400000 */
[----:B------:R-:W-:Y:S01]  /*6ee0*/  ISETP.GT.AND P4, PT, R3, RZ, P1 ;  /* 0x000000ff0300720c */ /* 0x000fe20000f84270 */
        /* <DEDUP_REMOVED lines=12> */
[----:B------:R-:W-:Y:S01]  /*6fb0*/  FMUL R31, R31, R104 ;  /* 0x000000681f1f7220 */ /* 0x000fe20000400000 */
[----:B------:R-:W-:Y:S01]  /*6fc0*/  F2FP.F16.F32.PACK_AB R24, RZ, R24 ;  /* 0x00000018ff18723e */ /* 0x000fe200000000ff */
[----:B------:R1:W-:Y:S01]  /*6fd0*/  @P4 STG.E.U16 desc[UR36][R8.64+0x52], R69 ;  /* 0x0000524508004986 */ /* 0x0003e2000c101524 */
[----:B------:R-:W-:-:S02]  /*6fe0*/  ISETP.GT.AND P4, PT, R3, 0x8, P1 ;  /* 0x000000080300780c */ /* 0x000fc40000f84270 */
[----:B------:R-:W-:Y:S02]  /*6ff0*/  F2FP.F16.F32.PACK_AB R25, RZ, R25 ;  /* 0x00000019ff19723e */ /* 0x000fe400000000ff */
[----:B------:R-:W-:Y:S02]  /*7000*/  F2FP.F16.F32.PACK_AB R26, RZ, R26 ;  /* 0x0000001aff1a723e */ /* 0x000fe400000000ff */
[----:B------:R-:W-:Y:S02]  /*7010*/  F2FP.F16.F32.PACK_AB R27, RZ, R27 ;  /* 0x0000001bff1b723e */ /* 0x000fe400000000ff */
[----:B------:R-:W-:Y:S01]  /*7020*/  F2FP.F16.F32.PACK_AB R28, RZ, R28 ;  /* 0x0000001cff1c723e */ /* 0x000fe200000000ff */
[----:B------:R1:W-:Y:S01]  /*7030*/  @P5 STG.E.U16 desc[UR36][R10.64+0x50], R70 ;  /* 0x000050460a005986 */ /* 0x0003e2000c101524 */
[C---:B------:R-:W-:Y:S02]  /*7040*/  ISETP.GT.AND P5, PT, R3.reuse, 0x80, P3 ;  /* 0x000000800300780c */ /* 0x040fe40001fa4270 */
[C---:B------:R-:W-:Y:S01]  /*7050*/  ISETP.GT.AND P3, PT, R3.reuse, 0x88, P3 ;  /* 0x000000880300780c */ /* 0x040fe20001f64270 */
[----:B------:R1:W-:Y:S01]  /*7060*/  @P4 STG.E.U16 desc[UR36][R10.64+0x52], R71 ;  /* 0x000052470a004986 */ /* 0x0003e2000c101524 */
[----:B------:R-:W-:-:S02]  /*7070*/  ISETP.GT.AND P4, PT, R3, 0x80, P2 ;  /* 0x000000800300780c */ /* 0x000fc40001784270 */
[C---:B------:R-:W-:Y:S02]  /*7080*/  ISETP.GT.AND P2, PT, R3.reuse, 0x88, P2 ;  /* 0x000000880300780c */ /* 0x040fe40001744270 */
[----:B------:R-:W-:Y:S02]  /*7090*/  F2FP.F16.F32.PACK_AB R29, RZ, R29 ;  /* 0x0000001dff1d723e */ /* 0x000fe400000000ff */
[----:B------:R-:W-:Y:S02]  /*70a0*/  F2FP.F16.F32.PACK_AB R30, RZ, R30 ;  /* 0x0000001eff1e723e */ /* 0x000fe400000000ff */
[----:B------:R-:W-:Y:S01]  /*70b0*/  F2FP.F16.F32.PACK_AB R31, RZ, R31 ;  /* 0x0000001fff1f723e */ /* 0x000fe200000000ff */
[----:B------:R1:W-:Y:S04]  /*70c0*/  @P5 STG.E.U16 desc[UR36][R4.64+0x40], R56 ;  /* 0x0000403804005986 */ /* 0x0003e8000c101524 */
[----:B------:R1:W-:Y:S01]  /*70d0*/  @P4 STG.E.U16 desc[UR36][R4.64+0x42], R57 ;  /* 0x0000423904004986 */ /* 0x0003e2000c101524 */
[----:B------:R-:W-:-:S02]  /*70e0*/  ISETP.GT.AND P4, PT, R3, 0x80, P0 ;  /* 0x000000800300780c */ /* 0x000fc40000784270 */
[C---:B------:R-:W-:Y:S01]  /*70f0*/  ISETP.GT.AND P0, PT, R3.reuse, 0x88, P0 ;  /* 0x000000880300780c */ /* 0x040fe20000704270 */
[----:B------:R1:W-:Y:S01]  /*7100*/  @P3 STG.E.U16 desc[UR36][R12.64+0x40], R58 ;  /* 0x0000403a0c003986 */ /* 0x0003e2000c101524 */
[C---:B------:R-:W-:Y:S02]  /*7110*/  ISETP.GT.AND P3, PT, R3.reuse, 0x80, P1 ;  /* 0x000000800300780c */ /* 0x040fe40000f64270 */
[----:B------:R-:W-:Y:S01]  /*7120*/  ISETP.GT.AND P1, PT, R3, 0x88, P1 ;  /* 0x000000880300780c */ /* 0x000fe20000f24270 */
[----:B------:R1:W-:Y:S01]  /*7130*/  @P2 STG.E.U16 desc[UR36][R12.64+0x42], R59 ;  /* 0x0000423b0c002986 */ /* 0x0003e2000c101524 */
[----:B------:R-:W-:-:S05]  /*7140*/  ISETP.GT.AND P2, PT, R6, 0x31, PT ;  /* 0x000000310600780c */ /* 0x000fca0003f44270 */
[----:B------:R1:W-:Y:S01]  /*7150*/  @P4 STG.E.U16 desc[UR36][R4.64+0x50], R60 ;  /* 0x0000503c04004986 */ /* 0x0003e2000c101524 */
[----:B------:R-:W-:-:S03]  /*7160*/  ISETP.GT.AND P4, PT, R3, RZ, P2 ;  /* 0x000000ff0300720c */ /* 0x000fc60001784270 */
[----:B------:R1:W-:Y:S01]  /*7170*/  @P3 STG.E.U16 desc[UR36][R4.64+0x52], R61 ;  /* 0x0000523d04003986 */ /* 0x0003e2000c101524 */
[----:B------:R-:W-:-:S03]  /*7180*/  ISETP.GT.AND P3, PT, R6, 0x30, PT ;  /* 0x000000300600780c */ /* 0x000fc60003f64270 */
[----:B------:R1:W-:Y:S01]  /*7190*/  @P0 STG.E.U16 desc[UR36][R12.64+0x50], R62 ;  /* 0x0000503e0c000986 */ /* 0x0003e2000c101524 */
[C---:B------:R-:W-:Y:S02]  /*71a0*/  ISETP.GT.AND P0, PT, R3.reuse, RZ, P3 ;  /* 0x000000ff0300720c */ /* 0x040fe40001f04270 */
[C---:B------:R-:W-:Y:S01]  /*71b0*/  ISETP.GT.AND P5, PT, R3.reuse, 0x8, P3 ;  /* 0x000000080300780c */ /* 0x040fe20001fa4270 */
[----:B------:R1:W-:Y:S01]  /*71c0*/  @P1 STG.E.U16 desc[UR36][R12.64+0x52], R63 ;  /* 0x0000523f0c001986 */ /* 0x0003e2000c101524 */
[----:B------:R-:W-:-:S03]  /*71d0*/  ISETP.GT.AND P1, PT, R3, 0x8, P2 ;  /* 0x000000080300780c */ /* 0x000fc60001724270 */
[----:B------:R1:W-:Y:S06]  /*71e0*/  @P4 STG.E.U16 desc[UR36][R8.64+0x62], R49 ;  /* 0x0000623108004986 */ /* 0x0003ec000c101524 */
[----:B------:R1:W-:Y:S01]  /*71f0*/  @P0 STG.E.U16 desc[UR36][R8.64+0x60], R48 ;  /* 0x0000603008000986 */ /* 0x0003e2000c101524 */
[----:B------:R-:W-:-:S03]  /*7200*/  ISETP.GT.AND P0, PT, R6, 0x38, PT ;  /* 0x000000380600780c */ /* 0x000fc60003f04270 */
[----:B------:R1:W-:Y:S01]  /*7210*/  @P1 STG.E.U16 desc[UR36][R10.64+0x62], R51 ;  /* 0x000062330a001986 */ /* 0x0003e2000c101524 */
[----:B------:R-:W-:-:S03]  /*7220*/  ISETP.GT.AND P1, PT, R6, 0x39, PT ;  /* 0x000000390600780c */ /* 0x000fc60003f24270 */
[----:B------:R1:W-:Y:S01]  /*7230*/  @P5 STG.E.U16 desc[UR36][R10.64+0x60], R50 ;  /* 0x000060320a005986 */ /* 0x0003e2000c101524 */
[C---:B------:R-:W-:Y:S02]  /*7240*/  ISETP.GT.AND P5, PT, R3.reuse, RZ, P0 ;  /* 0x000000ff0300720c */ /* 0x040fe400007a4270 */
[----:B------:R-:W-:-:S11]  /*7250*/  ISETP.GT.AND P4, PT, R3, RZ, P1 ;  /* 0x000000ff0300720c */ /* 0x000fd60000f84270 */
[----:B------:R1:W-:Y:S01]  /*7260*/  @P5 STG.E.U16 desc[UR36][R8.64+0x70], R52 ;  /* 0x0000703408005986 */ /* 0x0003e2000c101524 */
[----:B------:R-:W-:-:S03]  /*7270*/  ISETP.GT.AND P5, PT, R3, 0x8, P0 ;  /* 0x000000080300780c */ /* 0x000fc600007a4270 */
[----:B------:R1:W-:Y:S01]  /*7280*/  @P4 STG.E.U16 desc[UR36][R8.64+0x72], R53 ;  /* 0x0000723508004986 */ /* 0x0003e2000c101524 */
[----:B------:R-:W-:-:S09]  /*7290*/  ISETP.GT.AND P4, PT, R3, 0x8, P1 ;  /* 0x000000080300780c */ /* 0x000fd20000f84270 */
[----:B------:R1:W-:Y:S01]  /*72a0*/  @P5 STG.E.U16 desc[UR36][R10.64+0x70], R54 ;  /* 0x000070360a005986 */ /* 0x0003e2000c101524 */
[C---:B------:R-:W-:Y:S02]  /*72b0*/  ISETP.GT.AND P5, PT, R3.reuse, 0x80, P3 ;  /* 0x000000800300780c */ /* 0x040fe40001fa4270 */
[C---:B------:R-:W-:Y:S01]  /*72c0*/  ISETP.GT.AND P3, PT, R3.reuse, 0x88, P3 ;  /* 0x000000880300780c */ /* 0x040fe20001f64270 */
[----:B------:R1:W-:Y:S01]  /*72d0*/  @P4 STG.E.U16 desc[UR36][R10.64+0x72], R55 ;  /* 0x000072370a004986 */ /* 0x0003e2000c101524 */
[C---:B------:R-:W-:Y:S02]  /*72e0*/  ISETP.GT.AND P4, PT, R3.reuse, 0x80, P2 ;  /* 0x000000800300780c */ /* 0x040fe40001784270 */
[----:B------:R-:W-:-:S07]  /*72f0*/  ISETP.GT.AND P2, PT, R3, 0x88, P2 ;  /* 0x000000880300780c */ /* 0x000fce0001744270 */
[----:B------:R1:W-:Y:S04]  /*7300*/  @P5 STG.E.U16 desc[UR36][R4.64+0x60], R40 ;  /* 0x0000602804005986 */ /* 0x0003e8000c101524 */
[----:B------:R1:W-:Y:S01]  /*7310*/  @P4 STG.E.U16 desc[UR36][R4.64+0x62], R41 ;  /* 0x0000622904004986 */ /* 0x0003e2000c101524 */
[C---:B------:R-:W-:Y:S02]  /*7320*/  ISETP.GT.AND P4, PT, R3.reuse, 0x80, P0 ;  /* 0x000000800300780c */ /* 0x040fe40000784270 */
[C---:B------:R-:W-:Y:S01]  /*7330*/  ISETP.GT.AND P0, PT, R3.reuse, 0x88, P0 ;  /* 0x000000880300780c */ /* 0x040fe20000704270 */
[----:B------:R1:W-:Y:S01]  /*7340*/  @P3 STG.E.U16 desc[UR36][R12.64+0x60], R42 ;  /* 0x0000602a0c003986 */ /* 0x0003e2000c101524 */
[C---:B------:R-:W-:Y:S02]  /*7350*/  ISETP.GT.AND P3, PT, R3.reuse, 0x80, P1 ;  /* 0x000000800300780c */ /* 0x040fe40000f64270 */
[----:B------:R-:W-:Y:S01]  /*7360*/  ISETP.GT.AND P1, PT, R3, 0x88, P1 ;  /* 0x000000880300780c */ /* 0x000fe20000f24270 */
[----:B------:R1:W-:Y:S06]  /*7370*/  @P2 STG.E.U16 desc[UR36][R12.64+0x62], R43 ;  /* 0x0000622b0c002986 */ /* 0x0003ec000c101524 */
[----:B------:R1:W-:Y:S04]  /*7380*/  @P4 STG.E.U16 desc[UR36][R4.64+0x70], R44 ;  /* 0x0000702c04004986 */ /* 0x0003e8000c101524 */
[----:B------:R1:W-:Y:S01]  /*7390*/  @P3 STG.E.U16 desc[UR36][R4.64+0x72], R45 ;  /* 0x0000722d04003986 */ /* 0x0003e2000c101524 */
[----:B------:R-:W-:-:S03]  /*73a0*/  ISETP.GT.AND P3, PT, R6, 0x40, PT ;  /* 0x000000400600780c */ /* 0x000fc60003f64270 */
[----:B------:R1:W-:Y:S01]  /*73b0*/  @P0 STG.E.U16 desc[UR36][R12.64+0x70], R46 ;  /* 0x0000702e0c000986 */ /* 0x0003e2000c101524 */
[----:B------:R-:W-:Y:S02]  /*73c0*/  ISETP.GT.AND P0, PT, R6, 0x41, PT ;  /* 0x000000410600780c */ /* 0x000fe40003f04270 */
[C---:B------:R-:W-:Y:S01]  /*73d0*/  ISETP.GT.AND P4, PT, R3.reuse, 0x8, P3 ;  /* 0x000000080300780c */ /* 0x040fe20001f84270 */
[----:B------:R1:W-:Y:S01]  /*73e0*/  @P1 STG.E.U16 desc[UR36][R12.64+0x72], R47 ;  /* 0x0000722f0c001986 */ /* 0x0003e2000c101524 */
[C---:B------:R-:W-:Y:S02]  /*73f0*/  ISETP.GT.AND P1, PT, R3.reuse, RZ, P3 ;  /* 0x000000ff0300720c */ /* 0x040fe40001f24270 */
[C---:B------:R-:W-:Y:S02]  /*7400*/  ISETP.GT.AND P2, PT, R3.reuse, RZ, P0 ;  /* 0x000000ff0300720c */ /* 0x040fe40000744270 */
[----:B------:R-:W-:-:S09]  /*7410*/  ISETP.GT.AND P5, PT, R3, 0x8, P0 ;  /* 0x000000080300780c */ /* 0x000fd200007a4270 */
[----:B------:R1:W-:Y:S01]  /*7420*/  @P1 STG.E.U16 desc[UR36][R8.64+0x80], R32 ;  /* 0x0000802008001986 */ /* 0x0003e2000c101524 */
[----:B------:R-:W-:-:S03]  /*7430*/  ISETP.GT.AND P1, PT, R6, 0x48, PT ;  /* 0x000000480600780c */ /* 0x000fc60003f24270 */
[----:B------:R1:W-:Y:S01]  /*7440*/  @P2 STG.E.U16 desc[UR36][R8.64+0x82], R33 ;  /* 0x0000822108002986 */ /* 0x0003e2000c101524 */
[----:B------:R-:W-:-:S03]  /*7450*/  ISETP.GT.AND P2, PT, R6, 0x49, PT ;  /* 0x000000490600780c */ /* 0x000fc60003f44270 */
[----:B------:R1:W-:Y:S01]  /*7460*/  @P4 STG.E.U16 desc[UR36][R10.64+0x80], R34 ;  /* 0x000080220a004986 */ /* 0x0003e2000c101524 */
[----:B------:R-:W-:-:S03]  /*7470*/  ISETP.GT.AND P4, PT, R3, RZ, P2 ;  /* 0x000000ff0300720c */ /* 0x000fc60001784270 */
[----:B------:R1:W-:Y:S01]  /*7480*/  @P5 STG.E.U16 desc[UR36][R10.64+0x82], R35 ;  /* 0x000082230a005986 */ /* 0x0003e2000c101524 */
[----:B------:R-:W-:-:S09]  /*7490*/  ISETP.GT.AND P5, PT, R3, RZ, P1 ;  /* 0x000000ff0300720c */ /* 0x000fd20000fa4270 */
        /* <DEDUP_REMOVED lines=10> */
[----:B------:R1:W-:Y:S01]  /*7540*/  @P4 STG.E.U16 desc[UR36][R4.64+0x80], R24 ;  /* 0x0000801804004986 */ /* 0x0003e2000c101524 */
[C---:B------:R-:W-:Y:S02]  /*7550*/  ISETP.GT.AND P4, PT, R3.reuse, 0x80, P1 ;  /* 0x000000800300780c */ /* 0x040fe40000f84270 */
[C---:B------:R-:W-:Y:S01]  /*7560*/  ISETP.GT.AND P1, PT, R3.reuse, 0x88, P1 ;  /* 0x000000880300780c */ /* 0x040fe20000f24270 */
[----:B------:R1:W-:Y:S01]  /*7570*/  @P5 STG.E.U16 desc[UR36][R4.64+0x82], R25 ;  /* 0x0000821904005986 */ /* 0x0003e2000c101524 */
[C---:B------:R-:W-:Y:S02]  /*7580*/  ISETP.GT.AND P5, PT, R3.reuse, 0x80, P2 ;  /* 0x000000800300780c */ /* 0x040fe400017a4270 */
[----:B------:R-:W-:Y:S01]  /*7590*/  ISETP.GT.AND P2, PT, R3, 0x88, P2 ;  /* 0x000000880300780c */ /* 0x000fe20001744270 */
[----:B------:R1:W-:Y:S04]  /*75a0*/  @P3 STG.E.U16 desc[UR36][R12.64+0x80], R26 ;  /* 0x0000801a0c003986 */ /* 0x0003e8000c101524 */
[----:B------:R1:W-:Y:S04]  /*75b0*/  @P0 STG.E.U16 desc[UR36][R12.64+0x82], R27 ;  /* 0x0000821b0c000986 */ /* 0x0003e8000c101524 */
[----:B------:R1:W-:Y:S04]  /*75c0*/  @P4 STG.E.U16 desc[UR36][R4.64+0x90], R28 ;  /* 0x0000901c04004986 */ /* 0x0003e8000c101524 */
[----:B------:R1:W-:Y:S04]  /*75d0*/  @P5 STG.E.U16 desc[UR36][R4.64+0x92], R29 ;  /* 0x0000921d04005986 */ /* 0x0003e8000c101524 */
[----:B------:R1:W-:Y:S04]  /*75e0*/  @P1 STG.E.U16 desc[UR36][R12.64+0x90], R30 ;  /* 0x0000901e0c001986 */ /* 0x0003e8000c101524 */
[----:B------:R1:W-:Y:S02]  /*75f0*/  @P2 STG.E.U16 desc[UR36][R12.64+0x92], R31 ;  /* 0x0000921f0c002986 */ /* 0x0003e4000c101524 */
.L_x_191:
[----:B------:R-:W-:Y:S05]  /*7600*/  BSYNC B0 ;  /* 0x0000000000007941 */ /* 0x000fea0003800000 */
.L_x_35:
[----:B------:R-:W-:Y:S01]  /*7610*/  ULDC UR4, c[0x0][0xc] ;  /* 0x0000030000047ab9 */ /* 0x000fe20000000800 */
[----:B------:R-:W-:Y:S01]  /*7620*/  ULDC UR5, c[0x0][0x10] ;  /* 0x0000040000057ab9 */ /* 0x000fe20000000800 */
[----:B------:R-:W2:Y:S01]  /*7630*/  LDC R3, c[0x0][0x14] ;  /* 0x00000500ff037b82 */ /* 0x000ea20000000800 */
[----:B------:R-:W-:Y:S01]  /*7640*/  UIMAD.WIDE.U32 UR4, UR4, UR5, URZ ;  /* 0x00000005040472a5 */ /* 0x000fe2000f8e003f */
[----:B------:R-:W-:Y:S02]  /*7650*/  IMAD.MOV.U32 R108, RZ, RZ, -0x1 ;  /* 0xffffffffff6c7424 */ /* 0x000fe400078e00ff */
[----:B------:R-:W-:-:S03]  /*7660*/  IMAD.MOV.U32 R105, RZ, RZ, -0x1 ;  /* 0xffffffffff697424 */ /* 0x000fc600078e00ff */
[----:B--2---:R-:W-:-:S04]  /*7670*/  IMAD.WIDE.U32 R16, R3, UR4, R16 ;  /* 0x0000000403107c25 */ /* 0x004fc8000f8e0010 */
[----:B------:R-:W-:Y:S01]  /*7680*/  IMAD R3, R3, UR5, RZ ;  /* 0x0000000503037c24 */ /* 0x000fe2000f8e02ff */
[----:B------:R-:W-:Y:S02]  /*7690*/  ULDC.64 UR4, c[0x0][0x650] ;  /* 0x0001940000047ab9 */ /* 0x000fe40000000a00 */
[----:B------:R-:W-:Y:S01]  /*76a0*/  ISETP.GE.U32.AND P0, PT, R16, UR4, PT ;  /* 0x0000000410007c0c */ /* 0x000fe2000bf06070 */
[--C-:B------:R-:W-:Y:S01]  /*76b0*/  IMAD.IADD R17, R17, 0x1, R3.reuse ;  /* 0x0000000111117824 */ /* 0x100fe200078e0203 */
[----:B------:R-:W-:-:S04]  /*76c0*/  PRMT R3, RZ, 0x7610, R3 ;  /* 0x00007610ff037816 */ /* 0x000fc80000000003 */
[----:B------:R-:W-:-:S13]  /*76d0*/  ISETP.GE.U32.AND.EX P0, PT, R17, UR5, PT, P0 ;  /* 0x0000000511007c0c */ /* 0x000fda000bf06100 */
[----:B------:R-:W-:Y:S05]  /*76e0*/  @P0 BRA `(.L_x_192) ;  /* 0x0000000400640947 */ /* 0x000fea0003800000 */
[----:B-1-34-:R-:W1:Y:S01]  /*76f0*/  S2R R12, SR_CTAID.X ;  /* 0x00000000000c7919 */ /* 0x01ae620000002500 */
[----:B0-----:R-:W0:Y:S01]  /*7700*/  LDC.64 R10, c[0x0][0x628] ;  /* 0x00018a00ff0a7b82 */ /* 0x001e220000000a00 */
[----:B------:R-:W-:Y:S01]  /*7710*/  ULDC UR4, c[0x0][0x150] ;  /* 0x0000540000047ab9 */ /* 0x000fe20000000800 */
[----:B------:R-:W-:Y:S01]  /*7720*/  IMAD.MOV.U32 R8, RZ, RZ, R16 ;  /* 0x000000ffff087224 */ /* 0x000fe200078e0010 */
[----:B------:R-:W2:Y:S01]  /*7730*/  S2R R24, SR_CTAID.Y ;  /* 0x0000000000187919 */ /* 0x000ea20000002600 */
[----:B------:R-:W-:-:S04]  /*7740*/  IMAD.MOV.U32 R9, RZ, RZ, R17 ;  /* 0x000000ffff097224 */ /* 0x000fc800078e0011 */
[----:B------:R-:W3:Y:S08]  /*7750*/  LDC R21, c[0x0][0x144] ;  /* 0x00005100ff157b82 */ /* 0x000ef00000000800 */
[----:B------:R-:W4:Y:S08]  /*7760*/  LDC R0, c[0x0][0x630] ;  /* 0x00018c00ff007b82 */ /* 0x000f300000000800 */
[----:B------:R-:W2:Y:S01]  /*7770*/  LDC.64 R14, c[0x0][0x620] ;  /* 0x00018800ff0e7b82 */ /* 0x000ea20000000a00 */
[----:B0-----:R-:W-:-:S04]  /*7780*/  ISETP.NE.U32.AND P0, PT, R10, RZ, PT ;  /* 0x000000ff0a00720c */ /* 0x001fc80003f05070 */
[----:B------:R-:W-:Y:S02]  /*7790*/  ISETP.NE.AND.EX P0, PT, R11, RZ, PT, P0 ;  /* 0x000000ff0b00720c */ /* 0x000fe40003f05300 */
[----:B-1----:R-:W-:-:S05]  /*77a0*/  I2FP.F32.U32 R3, R12 ;  /* 0x0000000c00037245 */ /* 0x002fca0000201000 */
[----:B------:R-:W-:-:S04]  /*77b0*/  FMUL R3, R3, UR4 ;  /* 0x0000000403037c20 */ /* 0x000fc80008400000 */
[----:B------:R0:W1:Y:S02]  /*77c0*/  F2I.U32.TRUNC.NTZ R20, R3 ;  /* 0x0000000300147305 */ /* 0x000064000020f000 */
[----:B---34-:R-:W-:Y:S05]  /*77d0*/  @!P0 BRA `(.L_x_193) ;  /* 0x0000000000288947 */ /* 0x018fea0003800000 */
[----:B0-----:R-:W0:Y:S02]  /*77e0*/  LDC R3, c[0x0][0x634] ;  /* 0x00018d00ff037b82 */ /* 0x001e240000000800 */
        /* <DEDUP_REMOVED lines=9> */
.L_x_193:
[----:B------:R-:W3:Y:S01]  /*7880*/  LDC.64 R28, c[0x0][0x640] ;  /* 0x00019000ff1c7b82 */ /* 0x000ee20000000a00 */
[-CC-:B------:R-:W-:Y:S01]  /*7890*/  SHF.R.U64 R105, R8, R0.reuse, R9.reuse ;  /* 0x0000000008697219 */ /* 0x180fe20000001209 */
[----:B-1----:R-:W-:Y:S01]  /*78a0*/  IMAD.MOV R20, RZ, RZ, -R20 ;  /* 0x000000ffff147224 */ /* 0x002fe200078e0a14 */
[----:B------:R-:W-:Y:S01]  /*78b0*/  SHF.R.U32.HI R0, RZ, R0, R9 ;  /* 0x00000000ff007219 */ /* 0x000fe20000011609 */
[----:B------:R-:W-:Y:S01]  /*78c0*/  ULDC UR4, c[0x0][0x154] ;  /* 0x0000550000047ab9 */ /* 0x000fe20000000800 */
[----:B0-----:R-:W-:Y:S01]  /*78d0*/  IADD3 R3, P0, RZ, -R105, RZ ;  /* 0x80000069ff037210 */ /* 0x001fe20007f1e0ff */
[----:B------:R-:W-:Y:S02]  /*78e0*/  IMAD R21, R21, R20, R12 ;  /* 0x0000001415157224 */ /* 0x000fe400078e020c */
[----:B------:R-:W0:Y:S01]  /*78f0*/  LDC R6, c[0x0][0x618] ;  /* 0x00018600ff067b82 */ /* 0x000e220000000800 */
[----:B------:R-:W-:Y:S02]  /*7900*/  IMAD.MOV.U32 R7, RZ, RZ, 0x1 ;  /* 0x00000001ff077424 */ /* 0x000fe400078e00ff */
[----:B------:R-:W-:-:S04]  /*7910*/  IMAD.X R5, RZ, RZ, ~R0, P0 ;  /* 0x000000ffff057224 */ /* 0x000fc800000e0e00 */
[-C--:B--2---:R-:W-:Y:S01]  /*7920*/  IMAD R0, R5, R14.reuse, RZ ;  /* 0x0000000e05007224 */ /* 0x084fe200078e02ff */
[----:B------:R-:W1:Y:S01]  /*7930*/  LDC R8, c[0x0][0x608] ;  /* 0x00018200ff087b82 */ /* 0x000e620000000800 */
[----:B------:R-:W-:-:S04]  /*7940*/  IMAD.WIDE.U32 R4, R3, R14, R16 ;  /* 0x0000000e03047225 */ /* 0x000fc800078e0010 */
[----:B------:R-:W-:Y:S01]  /*7950*/  IMAD R3, R3, R15, R0 ;  /* 0x0000000f03037224 */ /* 0x000fe200078e0200 */
[----:B------:R-:W-:Y:S02]  /*7960*/  I2FP.F32.U32 R0, R24 ;  /* 0x0000001800007245 */ /* 0x000fe40000201000 */
[----:B------:R-:W2:Y:S01]  /*7970*/  LDC R26, c[0x0][0x658] ;  /* 0x00019600ff1a7b82 */ /* 0x000ea20000000800 */
[----:B------:R-:W-:Y:S01]  /*7980*/  IMAD.IADD R3, R5, 0x1, R3 ;  /* 0x0000000105037824 */ /* 0x000fe200078e0203 */
[----:B---3--:R-:W-:Y:S01]  /*7990*/  ISETP.NE.U32.AND P0, PT, R28, RZ, PT ;  /* 0x000000ff1c00720c */ /* 0x008fe20003f05070 */
[----:B------:R-:W-:Y:S01]  /*79a0*/  FMUL R0, R0, UR4 ;  /* 0x0000000400007c20 */ /* 0x000fe20008400000 */
[----:B------:R-:W-:Y:S02]  /*79b0*/  IMAD.MOV.U32 R5, RZ, RZ, -0x1 ;  /* 0xffffffffff057424 */ /* 0x000fe400078e00ff */
[----:B------:R-:W-:Y:S01]  /*79c0*/  ISETP.NE.AND.EX P0, PT, R29, RZ, PT, P0 ;  /* 0x000000ff1d00720c */ /* 0x000fe20003f05300 */
[----:B------:R3:W4:Y:S01]  /*79d0*/  F2I.U32.TRUNC.NTZ R13, R0 ;  /* 0x00000000000d7305 */ /* 0x000722000020f000 */
[----:B------:R-:W3:Y:S01]  /*79e0*/  LDC R15, c[0x0][0x148] ;  /* 0x00005200ff0f7b82 */ /* 0x000ee20000000800 */
[----:B0-----:R-:W-:-:S02]  /*79f0*/  SHF.R.U64 R12, R4, R6, R3 ;  /* 0x00000006040c7219 */ /* 0x001fc40000001203 */
[----:B------:R-:W-:-:S05]  /*7a00*/  SHF.R.U32.HI R3, RZ, R6, R3 ;  /* 0x00000006ff037219 */ /* 0x000fca0000011603 */
[----:B------:R-:W0:Y:S01]  /*7a10*/  LDC R20, c[0x0][0x600] ;  /* 0x00018000ff147b82 */ /* 0x000e220000000800 */
[-CC-:B-1----:R-:W-:Y:S02]  /*7a20*/  SHF.R.U64 R10, R12, R8.reuse, R3.reuse ;  /* 0x000000080c0a7219 */ /* 0x182fe40000001203 */
[----:B------:R-:W-:-:S05]  /*7a30*/  SHF.R.U32.HI R3, RZ, R8, R3 ;  /* 0x00000008ff037219 */ /* 0x000fca0000011603 */
[----:B------:R-:W1:Y:S01]  /*7a40*/  LDC R27, c[0x0][0x648] ;  /* 0x00019200ff1b7b82 */ /* 0x000e620000000800 */
[-C--:B--2---:R-:W-:Y:S02]  /*7a50*/  SHF.L.U32 R4, R5, R26.reuse, RZ ;  /* 0x0000001a05047219 */ /* 0x084fe400000006ff */
[-CC-:B------:R-:W-:Y:S02]  /*7a60*/  SHF.R.U64 R14, R10, R26.reuse, R3.reuse ;  /* 0x0000001a0a0e7219 */ /* 0x180fe40000001203 */
[----:B------:R-:W-:Y:S02]  /*7a70*/  SHF.R.U32.HI R5, RZ, R26, R3 ;  /* 0x0000001aff057219 */ /* 0x000fe40000011603 */
[----:B------:R-:W-:Y:S01]  /*7a80*/  LOP3.LUT R25, RZ, R4, RZ, 0x33, !PT ;  /* 0x00000004ff197212 */ /* 0x000fe200078e33ff */
[----:B------:R-:W2:Y:S01]  /*7a90*/  LDC R30, c[0x0][0x638] ;  /* 0x00018e00ff1e7b82 */ /* 0x000ea20000000800 */
[----:B------:R-:W-:Y:S01]  /*7aa0*/  SHF.L.U32 R26, R7, R26, RZ ;  /* 0x0000001a071a7219 */ /* 0x000fe200000006ff */
[----:B------:R-:W-:-:S06]  /*7ab0*/  IMAD.MOV.U32 R4, RZ, RZ, R14 ;  /* 0x000000ffff047224 */ /* 0x000fcc00078e000e */
[----:B------:R-:W0:Y:S01]  /*7ac0*/  LDC R31, c[0x0][0x610] ;  /* 0x00018400ff1f7b82 */ /* 0x000e220000000800 */
[----:B----4-:R-:W-:Y:S05]  /*7ad0*/  @!P0 BRA `(.L_x_194) ;  /* 0x0000000000288947 */ /* 0x010fea0003800000 */
        /* <DEDUP_REMOVED lines=10> */
.L_x_194:
[----:B------:R-:W-:Y:S01]  /*7b80*/  ISETP.NE.AND P0, PT, R2, 0x1, PT ;  /* 0x000000010200780c */ /* 0x000fe20003f05270 */
[----:B0-----:R-:W-:Y:S01]  /*7b90*/  VIADD R7, R20, 0xffffffff ;  /* 0xffffffff14077836 */ /* 0x001fe20000000000 */
[----:B-1-3--:R-:W-:Y:S01]  /*7ba0*/  SHF.R.U64 R0, R4, R27, R5 ;  /* 0x0000001b04007219 */ /* 0x00afe20000001205 */
[----:B------:R-:W-:Y:S01]  /*7bb0*/  IMAD.MOV R13, RZ, RZ, -R13 ;  /* 0x000000ffff0d7224 */ /* 0x000fe200078e0a0d */
[----:B------:R-:W-:Y:S01]  /*7bc0*/  LOP3.LUT R5, R10, R25, RZ, 0xc0, !PT ;  /* 0x000000190a057212 */ /* 0x000fe200078ec0ff */
[----:B------:R-:W-:Y:S01]  /*7bd0*/  IMAD.MOV.U32 R4, RZ, RZ, 0x1 ;  /* 0x00000001ff047424 */ /* 0x000fe200078e00ff */
[----:B------:R-:W-:Y:S01]  /*7be0*/  LOP3.LUT R12, R12, R7, RZ, 0xc0, !PT ;  /* 0x000000070c0c7212 */ /* 0x000fe200078ec0ff */
[----:B------:R-:W-:Y:S02]  /*7bf0*/  IMAD.MOV R3, RZ, RZ, -R0 ;  /* 0x000000ffff037224 */ /* 0x000fe400078e0a00 */
[----:B------:R-:W-:Y:S02]  /*7c00*/  IMAD R0, R26, R0, R5 ;  /* 0x000000001a007224 */ /* 0x000fe400078e0205 */
[----:B--2---:R-:W-:-:S02]  /*7c10*/  IMAD R3, R3, R30, R14 ;  /* 0x0000001e03037224 */ /* 0x004fc400078e020e */
[----:B------:R-:W-:Y:S02]  /*7c20*/  @P0 IMAD R21, R15, R13, R24 ;  /* 0x0000000d0f150224 */ /* 0x000fe400078e0218 */
[----:B------:R-:W-:Y:S01]  /*7c30*/  IMAD R5, R3, R20, R12 ;  /* 0x0000001403057224 */ /* 0x000fe200078e020c */
[----:B------:R-:W-:Y:S01]  /*7c40*/  PRMT R3, R4, 0x7610, R3 ;  /* 0x0000761004037816 */ /* 0x000fe20000000003 */
[----:B------:R-:W-:-:S05]  /*7c50*/  IMAD R0, R0, R31, R21 ;  /* 0x0000001f00007224 */ /* 0x000fca00078e0215 */
[----:B------:R-:W-:Y:S02]  /*7c60*/  SEL R108, R5, R0, !P0 ;  /* 0x00000000056c7207 */ /* 0x000fe40004000000 */
[----:B------:R-:W-:-:S07]  /*7c70*/  SEL R0, R0, R5, !P0 ;  /* 0x0000000500007207 */ /* 0x000fce0004000000 */
.L_x_192:
[----:B------:R-:W-:Y:S01]  /*7c80*/  LOP3.LUT P0, RZ, R3, 0xff, RZ, 0xc0, !PT ;  /* 0x000000ff03ff7812 */ /* 0x000fe2000780c0ff */
[----:B------:R-:W-:-:S12]  /*7c90*/  IMAD.MOV.U32 R107, RZ, RZ, R0 ;  /* 0x000000ffff6b7224 */ /* 0x000fd800078e0000 */
[----:B------:R-:W-:Y:S05]  /*7ca0*/  @P0 BRA `(.L_x_195) ;  /* 0xffffff9400e40947 */ /* 0x000fea000383ffff */
[----:B------:R-:W-:Y:S05]  /*7cb0*/  EXIT ;  /* 0x000000000000794d */ /* 0x000fea0003800000 */
.L_x_8:
[----:B0-----:R-:W-:Y:S01]  /*7cc0*/  ULDC.64 UR4, c[0x0][0x650] ;  /* 0x0001940000047ab9 */ /* 0x001fe20000000a00 */
        /* <DEDUP_REMOVED lines=25> */
.L_x_197:
[----:B------:R-:W0:Y:S01]  /*7e60*/  LDC.64 R28, c[0x0][0x640] ;  /* 0x00019000ff1c7b82 */ /* 0x000e220000000a00 */
[-CC-:B------:R-:W-:Y:S01]  /*7e70*/  SHF.R.U64 R22, R12, R6.reuse, R13.reuse ;  /* 0x000000060c167219 */ /* 0x180fe2000000120d */
[----:B------:R-:W-:Y:S01]  /*7e80*/  IMAD.MOV.U32 R30, RZ, RZ, 0x1 ;  /* 0x00000001ff1e7424 */ /* 0x000fe200078e00ff */
[----:B------:R-:W-:Y:S02]  /*7e90*/  SHF.R.U32.HI R6, RZ, R6, R13 ;  /* 0x00000006ff067219 */ /* 0x000fe4000001160d */
        /* <DEDUP_REMOVED lines=8> */
[----:B------:R-:W-:Y:S01]  /*7f20*/  IMAD.IADD R9, R9, 0x1, R11 ;  /* 0x0000000109097824 */ /* 0x000fe200078e020b */
[----:B0-----:R-:W-:-:S04]  /*7f30*/  ISETP.NE.U32.AND P0, PT, R28, RZ, PT ;  /* 0x000000ff1c00720c */ /* 0x001fc80003f05070 */
[----:B------:R-:W-:Y:S02]  /*7f40*/  ISETP.NE.AND.EX P0, PT, R29, RZ, PT, P0 ;  /* 0x000000ff1d00720c */ /* 0x000fe40003f05300 */
[----:B------:R-:W0:Y:S01]  /*7f50*/  LDC R20, c[0x0][0x600] ;  /* 0x00018000ff147b82 */ /* 0x000e220000000800 */
[-CC-:B-1----:R-:W-:Y:S01]  /*7f60*/  SHF.R.U64 R14, R8, R10.reuse, R9.reuse ;  /* 0x0000000a080e7219 */ /* 0x182fe20000001209 */
[----:B------:R-:W-:Y:S01]  /*7f70*/  IMAD.MOV.U32 R8, RZ, RZ, -0x1 ;  /* 0xffffffffff087424 */ /* 0x000fe200078e00ff */
[----:B------:R-:W-:-:S05]  /*7f80*/  SHF.R.U32.HI R9, RZ, R10, R9 ;  /* 0x0000000aff097219 */ /* 0x000fca0000011609 */
[----:B------:R-:W1:Y:S01]  /*7f90*/  LDC R24, c[0x0][0x648] ;  /* 0x00019200ff187b82 */ /* 0x000e620000000800 */
[-CC-:B--2---:R-:W-:Y:S02]  /*7fa0*/  SHF.R.U64 R23, R14, R12.reuse, R9.reuse ;  /* 0x0000000c0e177219 */ /* 0x184fe40000001209 */
[----:B------:R-:W-:-:S05]  /*7fb0*/  SHF.R.U32.HI R6, RZ, R12, R9 ;  /* 0x0000000cff067219 */ /* 0x000fca0000011609 */
[----:B------:R-:W2:Y:S01]  /*7fc0*/  LDC R26, c[0x0][0x638] ;  /* 0x00018e00ff1a7b82 */ /* 0x000ea20000000800 */
[-C--:B---3--:R-:W-:Y:S02]  /*7fd0*/  SHF.L.U32 R8, R8, R27.reuse, RZ ;  /* 0x0000001b08087219 */ /* 0x088fe400000006ff */
[-CC-:B------:R-:W-:Y:S02]  /*7fe0*/  SHF.R.U64 R25, R23, R27.reuse, R6.reuse ;  /* 0x0000001b17197219 */ /* 0x180fe40000001206 */
[----:B------:R-:W-:Y:S02]  /*7ff0*/  LOP3.LUT R32, RZ, R8, RZ, 0x33, !PT ;  /* 0x00000008ff207212 */ /* 0x000fe400078e33ff */
[----:B------:R-:W-:Y:S01]  /*8000*/  SHF.R.U32.HI R9, RZ, R27, R6 ;  /* 0x0000001bff097219 */ /* 0x000fe20000011606 */
[----:B------:R-:W3:Y:S01]  /*8010*/  LDC R31, c[0x0][0x610] ;  /* 0x00018400ff1f7b82 */ /* 0x000ee20000000800 */
[----:B------:R-:W-:Y:S01]  /*8020*/  IMAD.MOV.U32 R8, RZ, RZ, R25 ;  /* 0x000000ffff087224 */ /* 0x000fe200078e0019 */
[----:B------:R-:W-:Y:S06]  /*8030*/  @!P0 BRA `(.L_x_198) ;  /* 0x0000000000288947 */ /* 0x000fec0003800000 */
        /* <DEDUP_REMOVED lines=10> */
.L_x_198:
[----:B------:R-:W-:Y:S02]  /*80e0*/  ISETP.NE.AND P0, PT, R2, 0x1, PT ;  /* 0x000000010200780c */ /* 0x000fe40003f05270 */
[----:B-1----:R-:W-:Y:S01]  /*80f0*/  SHF.R.U64 R6, R8, R24, R9 ;  /* 0x0000001808067219 */ /* 0x002fe20000001209 */
[----:B0-----:R-:W-:Y:S01]  /*8100*/  VIADD R9, R20, 0xffffffff ;  /* 0xffffffff14097836 */ /* 0x001fe20000000000 */
[----:B------:R-:W-:Y:S02]  /*8110*/  SHF.L.U32 R30, R30, R27, RZ ;  /* 0x0000001b1e1e7219 */ /* 0x000fe400000006ff */
[----:B------:R-:W-:Y:S01]  /*8120*/  LOP3.LUT R5, R23, R32, RZ, 0xc0, !PT ;  /* 0x0000002017057212 */ /* 0x000fe200078ec0ff */
[----:B------:R-:W-:-:S04]  /*8130*/  IMAD.MOV R8, RZ, RZ, -R6 ;  /* 0x000000ffff087224 */ /* 0x000fc800078e0a06 */
[----:B------:R-:W-:Y:S01]  /*8140*/  IMAD R6, R30, R6, R5 ;  /* 0x000000061e067224 */ /* 0x000fe200078e0205 */
[----:B------:R-:W-:Y:S01]  /*8150*/  LOP3.LUT R5, R14, R9, RZ, 0xc0, !PT ;  /* 0x000000090e057212 */ /* 0x000fe200078ec0ff */
[----:B------:R-:W-:Y:S02]  /*8160*/  @P0 IMAD R3, R7, R21, R4 ;  /* 0x0000001507030224 */ /* 0x000fe400078e0204 */
[----:B--2---:R-:W-:Y:S02]  /*8170*/  IMAD R4, R8, R26, R25 ;  /* 0x0000001a08047224 */ /* 0x004fe400078e0219 */
[----:B---3--:R-:W-:Y:S02]  /*8180*/  IMAD R3, R6, R31, R3 ;  /* 0x0000001f06037224 */ /* 0x008fe400078e0203 */
[----:B------:R-:W-:Y:S02]  /*8190*/  IMAD R4, R4, R20, R5 ;  /* 0x0000001404047224 */ /* 0x000fe400078e0205 */
[----:B------:R-:W-:-:S02]  /*81a0*/  IMAD.MOV.U32 R8, RZ, RZ, 0x1 ;  /* 0x00000001ff087424 */ /* 0x000fc400078e00ff */
[----:B------:R-:W-:Y:S01]  /*81b0*/  IMAD.MOV.U32 R6, RZ, RZ, R22 ;  /* 0x000000ffff067224 */ /* 0x000fe200078e0016 */
[----:B------:R-:W-:Y:S02]  /*81c0*/  SEL R20, R4, R3, !P0 ;  /* 0x0000000304147207 */ /* 0x000fe40004000000 */
[----:B------:R-:W-:-:S07]  /*81d0*/  SEL R13, R3, R4, !P0 ;  /* 0x00000004030d7207 */ /* 0x000fce0004000000 */
.L_x_196:
[----:B------:R-:W-:-:S08]  /*81e0*/  NOP ;  /* 0x0000000000007918 */ /* 0x000fd00000000000 */
[----:B------:R-:W0:-:S00]  /*81f0*/  USETMAXREG.DEALLOC.CTAPOOL 0x28 ;  /* 0x00000028000079c8 */ /* 0x000e0000080e0500 */
[----:B0-----:R-:W-:-:S13]  /*8200*/  ISETP.NE.AND P0, PT, R0, RZ, PT ;  /* 0x000000ff0000720c */ /* 0x001fda0003f05270 */
[----:B------:R-:W-:Y:S05]  /*8210*/  @P0 EXIT ;  /* 0x000000000000094d */ /* 0x000fea0003800000 */
[----:B------:R-:W-:Y:S01]  /*8220*/  LOP3.LUT P0, RZ, R8, 0xff, RZ, 0xc0, !PT ;  /* 0x000000ff08ff7812 */ /* 0x000fe2000780c0ff */
[----:B------:R-:W-:Y:S02]  /*8230*/  IMAD.MOV.U32 R0, RZ, RZ, 0x1 ;  /* 0x00000001ff007424 */ /* 0x000fe400078e00ff */
[----:B------:R-:W-:-:S10]  /*8240*/  IMAD.MOV.U32 R3, RZ, RZ, RZ ;  /* 0x000000ffff037224 */ /* 0x000fd400078e00ff */
[----:B------:R-:W-:Y:S05]  /*8250*/  @!P0 BRA `(.L_x_199) ;  /* 0x0000000c00448947 */ /* 0x000fea0003800000 */
[----:B------:R-:W0:Y:S01]  /*8260*/  LDC R0, c[0x0][0x28c] ;  /* 0x0000a300ff007b82 */ /* 0x000e220000000800 */
[----:B------:R-:W1:Y:S01]  /*8270*/  S2R R9, SR_CgaCtaId ;  /* 0x0000000000097919 */ /* 0x000e620000008800 */
[----:B------:R-:W-:Y:S01]  /*8280*/  ULDC UR5, c[0x0][0x600] ;  /* 0x0001800000057ab9 */ /* 0x000fe20000000800 */
[----:B------:R-:W-:Y:S01]  /*8290*/  ULDC UR4, c[0x0][0xc] ;  /* 0x0000030000047ab9 */ /* 0x000fe20000000800 */
[----:B------:R-:W-:Y:S01]  /*82a0*/  UIADD3 UR16, UR5, -0x1, URZ ;  /* 0xffffffff05107890 */ /* 0x000fe2000fffe03f */
[----:B------:R-:W-:Y:S01]  /*82b0*/  BSSY B0, `(.L_x_199) ;  /* 0x00000cb000007945 */ /* 0x000fe20003800000 */
[----:B------:R-:W-:Y:S01]  /*82c0*/  ULDC UR6, c[0x0][0x658] ;  /* 0x0001960000067ab9 */ /* 0x000fe20000000800 */
[----:B------:R-:W-:Y:S01]  /*82d0*/  ULDC UR5, c[0x0][0x10] ;  /* 0x0000040000057ab9 */ /* 0x000fe20000000800 */
[----:B------:R-:W-:Y:S01]  /*82e0*/  UMOV UR7, 0xffffffff ;  /* 0xffffffff00077882 */ /* 0x000fe20000000000 */
[----:B------:R-:W-:Y:S01]  /*82f0*/  UMOV UR8, 0x1 ;  /* 0x0000000100087882 */ /* 0x000fe20000000000 */
[----:B------:R-:W-:Y:S01]  /*8300*/  UIMAD.WIDE.U32 UR4, UR4, UR5, URZ ;  /* 0x00000005040472a5 */ /* 0x000fe2000f8e003f */
[----:B------:R-:W-:Y:S01]  /*8310*/  IMAD.MOV.U32 R11, RZ, RZ, 0x1 ;  /* 0x00000001ff0b7424 */ /* 0x000fe200078e00ff */
[----:B------:R-:W-:Y:S01]  /*8320*/  USHF.L.U32 UR7, UR7, UR6, URZ ;  /* 0x0000000607077299 */ /* 0x000fe2000800063f */
[----:B------:R-:W-:Y:S01]  /*8330*/  LOP3.LUT R8, R19, 0x2, RZ, 0xfc, !PT ;  /* 0x0000000213087812 */ /* 0x000fe200078efcff */
[----:B------:R-:W-:-:S02]  /*8340*/  USHF.L.U32 UR18, UR8, UR6, URZ ;  /* 0x0000000608127299 */ /* 0x000fc4000800063f */
[----:B------:R-:W-:Y:S01]  /*8350*/  ULOP3.LUT UR17, URZ, UR7, URZ, 0x33, !UPT ;  /* 0x000000073f117292 */ /* 0x000fe2000f8e333f */
[----:B------:R-:W-:Y:S01]  /*8360*/  ULDC UR6, c[0x0][0x14] ;  /* 0x0000050000067ab9 */ /* 0x000fe20000000800 */
[----:B------:R-:W-:Y:S01]  /*8370*/  ULDC.64 UR22, c[0x0][0x198] ;  /* 0x0000660000167ab9 */ /* 0x000fe20000000a00 */
[----:B------:R-:W-:Y:S02]  /*8380*/  UIMAD.WIDE.U32 UR20, UR4, UR6, URZ ;  /* 0x00000006041472a5 */ /* 0x000fe4000f8e003f */
[----:B------:R-:W-:Y:S01]  /*8390*/  UIMAD UR13, UR5, UR6, URZ ;  /* 0x00000006050d72a4 */ /* 0x000fe2000f8e023f */
[----:B0-----:R-:W-:-:S03]  /*83a0*/  VIADD R0, R0, 0xf ;  /* 0x0000000f00007836 */ /* 0x001fc60000000000 */
[----:B------:R-:W-:Y:S02]  /*83b0*/  UIADD3 UR13, UR21, UR13, URZ ;  /* 0x0000000d150d7290 */ /* 0x000fe4000fffe03f */
[----:B------:R-:W-:-:S04]  /*83c0*/  SHF.R.S32.HI R3, RZ, 0x1f, R0 ;  /* 0x0000001fff037819 */ /* 0x000fc80000011400 */
[----:B------:R-:W-:Y:S01]  /*83d0*/  LEA.HI R3, R3, R0, RZ, 0x4 ;  /* 0x0000000003037211 */ /* 0x000fe200078f20ff */
[----:B------:R-:W-:Y:S01]  /*83e0*/  IMAD.MOV.U32 R0, RZ, RZ, 0x1 ;  /* 0x00000001ff007424 */ /* 0x000fe200078e00ff */
[----:B-1----:R-:W-:Y:S02]  /*83f0*/  LOP3.LUT R9, R9, 0x1, RZ, 0xc0, !PT ;  /* 0x0000000109097812 */ /* 0x002fe400078ec0ff */
[----:B------:R-:W-:Y:S01]  /*8400*/  SHF.R.S32.HI R10, RZ, 0x4, R3 ;  /* 0x00000004ff0a7819 */ /* 0x000fe20000011403 */
[----:B------:R-:W-:-:S04]  /*8410*/  IMAD.MOV.U32 R3, RZ, RZ, RZ ;  /* 0x000000ffff037224 */ /* 0x000fc800078e00ff */
[----:B------:R-:W-:-:S07]  /*8420*/  VIADD R12, R10, 0x1 ;  /* 0x000000010a0c7836 */ /* 0x000fce0000000000 */
.L_x_210:
[----:B------:R-:W-:-:S03]  /*8430*/  UMOV UR4, 0xffffffff ;  /* 0xffffffff00047882 */ /* 0x000fc60000000000 */
[----:B------:R-:W-:Y:S05]  /*8440*/  BRA.DIV UR4, `(.L_x_200) ;  /* 0x0000001a04187947 */ /* 0x000fea000b800000 */
[----:B------:R-:W-:-:S13]  /*8450*/  ELECT P6, URZ, PT ;  /* 0x00000000003f782f */ /* 0x000fda00038c0000 */
.L_x_238:
[----:B------:R-:W0:Y:S01]  /*8460*/  LDC R4, c[0x0][0x28c] ;  /* 0x0000a300ff047b82 */ /* 0x000e220000000800 */
[----:B------:R-:W-:Y:S01]  /*8470*/  BSSY B1, `(.L_x_201) ;  /* 0x000003a000017945 */ /* 0x000fe20003800000 */
[----:B0-----:R-:W-:-:S13]  /*8480*/  ISETP.LT.OR P6, PT, R4, 0x1, !P6 ;  /* 0x000000010400780c */ /* 0x001fda00077c1670 */
[----:B------:R-:W-:Y:S05]  /*8490*/  @P6 BRA `(.L_x_202) ;  /* 0x0000000000dc6947 */ /* 0x000fea0003800000 */
[----:B------:R-:W-:Y:S02]  /*84a0*/  IMAD R20, R20, 0x2, R9 ;  /* 0x0000000214147824 */ /* 0x000fe400078e0209 */
[----:B------:R-:W-:Y:S02]  /*84b0*/  IMAD.SHL.U32 R21, R13, 0x100, RZ ;  /* 0x000001000d157824 */ /* 0x000fe400078e00ff */
[----:B------:R-:W-:Y:S02]  /*84c0*/  IMAD.MOV.U32 R22, RZ, RZ, RZ ;  /* 0x000000ffff167224 */ /* 0x000fe400078e00ff */
[----:B------:R-:W-:Y:S02]  /*84d0*/  IMAD.MOV.U32 R4, RZ, RZ, R12 ;  /* 0x000000ffff047224 */ /* 0x000fe400078e000c */
[----:B------:R-:W-:Y:S02]  /*84e0*/  IMAD.MOV.U32 R5, RZ, RZ, R0 ;  /* 0x000000ffff057224 */ /* 0x000fe400078e0000 */
[----:B------:R-:W-:-:S02]  /*84f0*/  IMAD.MOV.U32 R14, RZ, RZ, R3 ;  /* 0x000000ffff0e7224 */ /* 0x000fc400078e0003 */
[----:B------:R-:W-:-:S07]  /*8500*/  IMAD R15, R20, 0x28, RZ ;  /* 0x00000028140f7824 */ /* 0x000fce00078e02ff */
.L_x_205:
[----:B------:R-:W0:Y:S01]  /*8510*/  S2R R20, SR_CgaCtaId ;  /* 0x0000000000147919 */ /* 0x000e220000008800 */
[----:B------:R-:W-:Y:S02]  /*8520*/  MOV R7, 0x400 ;  /* 0x0000040000077802 */ /* 0x000fe40000000f00 */
[----:B------:R-:W-:-:S13]  /*8530*/  LOP3.LUT P1, RZ, R18, 0x7f, RZ, 0xc0, !PT ;  /* 0x0000007f12ff7812 */ /* 0x000fda000782c0ff */
[----:B------:R-:W1:Y:S01]  /*8540*/  @!P1 LDC R13, c[0x0][0x500] ;  /* 0x00014000ff0d9b82 */ /* 0x000e620000000800 */
[----:B0-----:R-:W-:Y:S02]  /*8550*/  LEA R23, R20, R7, 0x18 ;  /* 0x0000000714177211 */ /* 0x001fe400078ec0ff */
[----:B------:R-:W-:-:S03]  /*8560*/  SHF.L.U32 R7, R5, 0x1f, RZ ;  /* 0x0000001f05077819 */ /* 0x000fc600000006ff */
[----:B------:R-:W-:-:S04]  /*8570*/  IMAD R20, R14, 0x8, R23 ;  /* 0x000000080e147824 */ /* 0x000fc800078e0217 */
[----:B------:R-:W0:Y:S02]  /*8580*/  SYNCS.PHASECHK.TRANS64.TRYWAIT P0, [R20+URZ+0xa8], R7 ;  /* 0x0000a807140075a7 */ /* 0x000e24000800017f */
[----:B01----:R-:W-:Y:S05]  /*8590*/  @!P0 BRA `(.L_x_203) ;  /* 0x0000001400e48947 */ /* 0x003fea0003800000 */
.L_x_239:
[----:B0-----:R-:W-:Y:S01]  /*85a0*/  PRMT R7, R8, 0x9910, RZ ;  /* 0x0000991008077816 */ /* 0x001fe200000000ff */
[----:B------:R0:W-:Y:S03]  /*85b0*/  @!P1 SYNCS.ARRIVE.TRANS64 RZ, [R20+URZ], R13 ;  /* 0x0000000d14ff99a7 */ /* 0x0001e6000800003f */
[----:B------:R-:W-:-:S13]  /*85c0*/  ISETP.NE.AND P0, PT, R7, 0x2, PT ;  /* 0x000000020700780c */ /* 0x000fda0003f05270 */
[----:B0-----:R-:W-:Y:S05]  /*85d0*/  @P0 BRA `(.L_x_204) ;  /* 0x0000000000040947 */ /* 0x001fea0003800000 */
[----:B------:R-:W-:Y:S01]  /*85e0*/  BPT.TRAP 0x1 ;  /* 0x000000040000795c */ /* 0x000fe20000300000 */
.L_x_204:
[----:B------:R-:W-:Y:S01]  /*85f0*/  IMAD R7, R14, 0x2, R9 ;  /* 0x000000020e077824 */ /* 0x000fe200078e0209 */
[----:B------:R-:W-:Y:S01]  /*8600*/  R2UR UR9, R20 ;  /* 0x00000000140972ca */ /* 0x000fe200000e0000 */
[--C-:B------:R-:W-:Y:S01]  /*8610*/  IMAD R13, R14, 0x2000, R23.reuse ;  /* 0x000020000e0d7824 */ /* 0x100fe200078e0217 */
[----:B------:R-:W-:Y:S01]  /*8620*/  UIADD3 UR4, UP0, UR22, 0xf0, URZ ;  /* 0x000000f016047890 */ /* 0x000fe2000ff1e03f */
[----:B------:R-:W-:Y:S01]  /*8630*/  IMAD R7, R7, 0x280, RZ ;  /* 0x0000028007077824 */ /* 0x000fe200078e02ff */
[----:B------:R-:W-:Y:S01]  /*8640*/  R2UR UR11, R21 ;  /* 0x00000000150b72ca */ /* 0x000fe200000e0000 */
[----:B------:R-:W-:Y:S01]  /*8650*/  VIADD R4, R4, 0xffffffff ;  /* 0xffffffff04047836 */ /* 0x000fe20000000000 */
[----:B------:R-:W-:Y:S01]  /*8660*/  R2UR UR5, R13 ;  /* 0x000000000d0572ca */ /* 0x000fe200000e0000 */
[----:B------:R-:W-:Y:S01]  /*8670*/  IMAD R7, R7, 0x2, R23 ;  /* 0x0000000207077824 */ /* 0x000fe200078e0217 */
[----:B------:R-:W-:Y:S01]  /*8680*/  R2UR UR10, R22 ;  /* 0x00000000160a72ca */ /* 0x000fe200000e0000 */
[----:B------:R-:W-:Y:S01]  /*8690*/  UIADD3 UR24, UP1, UR22, 0x1f0, URZ ;  /* 0x000001f016187890 */ /* 0x000fe2000ff3e03f */
[----:B------:R-:W-:Y:S01]  /*86a0*/  R2UR UR12, R6 ;  /* 0x00000000060c72ca */ /* 0x000fe200000e0000 */
[----:B------:R-:W-:Y:S01]  /*86b0*/  VIADD R14, R14, 0x1 ;  /* 0x000000010e0e7836 */ /* 0x000fe20000000000 */
[----:B------:R-:W-:Y:S01]  /*86c0*/  R2UR UR8, R7 ;  /* 0x00000000070872ca */ /* 0x000fe200000e0000 */
[----:B------:R-:W-:Y:S01]  /*86d0*/  UIADD3.X UR25, URZ, UR23, URZ, UP1, !UPT ;  /* 0x000000173f197290 */ /* 0x000fe20008ffe43f */
[----:B------:R-:W-:Y:S01]  /*86e0*/  R2UR UR19, R15 ;  /* 0x000000000f1372ca */ /* 0x000fe200000e0000 */
[----:B------:R-:W-:Y:S01]  /*86f0*/  UMOV UR6, 0x0 ;  /* 0x0000000000067882 */ /* 0x000fe20000000000 */
[----:B------:R-:W-:Y:S01]  /*8700*/  ISETP.GT.AND P1, PT, R4, 0x1, PT ;  /* 0x000000010400780c */ /* 0x000fe20003f24270 */
[----:B------:R-:W-:Y:S01]  /*8710*/  UMOV UR7, 0x10000000 ;  /* 0x1000000000077882 */ /* 0x000fe20000000000 */
[----:B------:R-:W-:Y:S01]  /*8720*/  ISETP.NE.AND P0, PT, R14, 0x15, PT ;  /* 0x000000150e00780c */ /* 0x000fe20003f05270 */
[----:B------:R-:W-:Y:S01]  /*8730*/  UIADD3 UR14, UR5, 0x200, URZ ;  /* 0x00000200050e7890 */ /* 0x000fe2000fffe03f */
[----:B------:R-:W-:Y:S01]  /*8740*/  VIADD R22, R22, 0x10 ;  /* 0x0000001016167836 */ /* 0x000fe20000000000 */
[----:B------:R-:W-:Y:S01]  /*8750*/  UIADD3.X UR5, URZ, UR23, URZ, UP0, !UPT ;  /* 0x000000173f057290 */ /* 0x000fe200087fe43f */
[----:B------:R-:W-:Y:S01]  /*8760*/  SEL R20, RZ, 0x1, P0 ;  /* 0x00000001ff147807 */ /* 0x000fe20000000000 */
[----:B------:R-:W-:Y:S01]  /*8770*/  UMOV UR26, 0x30000 ;  /* 0x00030000001a7882 */ /* 0x000fe20000000000 */
[----:B------:R-:W-:Y:S01]  /*8780*/  SEL R14, R14, RZ, P0 ;  /* 0x000000ff0e0e7207 */ /* 0x000fe20000000000 */
[----:B------:R-:W-:Y:S01]  /*8790*/  UIADD3 UR15, UR8, 0x2a200, URZ ;  /* 0x0002a200080f7890 */ /* 0x000fe2000fffe03f */
[----:B------:R-:W-:-:S02]  /*87a0*/  LOP3.LUT R5, R5, R20, RZ, 0x3c, !PT ;  /* 0x0000001405057212 */ /* 0x000fc400078e3cff */
[----:B------:R-:W-:Y:S02]  /*87b0*/  UMOV UR8, UR14 ;  /* 0x0000000e00087c82 */ /* 0x000fe40008000000 */
[----:B------:R0:W-:Y:S02]  /*87c0*/  UTMALDG.3D [UR8], [UR4], desc[UR6] ;  /* 0x00000608040075b4 */ /* 0x0001e40008011000 */
[----:B0-----:R-:W-:Y:S01]  /*87d0*/  UMOV UR8, UR15 ;  /* 0x0000000f00087c82 */ /* 0x001fe20008000000 */
[----:B------:R-:W-:Y:S02]  /*87e0*/  UMOV UR11, UR19 ;  /* 0x00000013000b7c82 */ /* 0x000fe40008000000 */
[----:B------:R0:W-:Y:S02]  /*87f0*/  UTMALDG.3D.MULTICAST [UR8], [UR24], UR26, desc[UR6] ;  /* 0x00000608180073b4 */ /* 0x0001e4000801181a */
[----:B0-----:R-:W-:Y:S05]  /*8800*/  @P1 BRA `(.L_x_205) ;  /* 0xfffffffc00401947 */ /* 0x001fea000383ffff */
.L_x_202:
[----:B------:R-:W-:Y:S05]  /*8810*/  BSYNC B1 ;  /* 0x0000000000017941 */ /* 0x000fea0003800000 */
.L_x_201:
[----:B------:R-:W-:Y:S01]  /*8820*/  LOP3.LUT P1, RZ, R11, 0xff, RZ, 0xc0, !PT ;  /* 0x000000ff0bff7812 */ /* 0x000fe2000782c0ff */
[C---:B------:R-:W-:Y:S01]  /*8830*/  IMAD.IADD R6, R10.reuse, 0x1, R3 ;  /* 0x000000010a067824 */ /* 0x040fe200078e0203 */
[----:B------:R-:W-:Y:S01]  /*8840*/  ULDC.64 UR4, c[0x0][0x650] ;  /* 0x0001940000047ab9 */ /* 0x000fe20000000a00 */
[----:B------:R-:W-:Y:S01]  /*8850*/  ISETP.GE.U32.AND P2, PT, R10, 0x15, PT ;  /* 0x000000150a00780c */ /* 0x000fe20003f46070 */
[----:B------:R-:W-:Y:S01]  /*8860*/  BSSY B1, `(.L_x_206) ;  /* 0x000006d000017945 */ /* 0x000fe20003800000 */
[C---:B------:R-:W-:Y:S01]  /*8870*/  IMAD.WIDE.U32 R4, R6.reuse, -0x79e79e79, RZ ;  /* 0x8618618706047825 */ /* 0x040fe200078e00ff */
[C---:B------:R-:W-:Y:S02]  /*8880*/  ISETP.GT.U32.AND P0, PT, R6.reuse, 0x14, PT ;  /* 0x000000140600780c */ /* 0x040fe40003f04070 */
[----:B------:R-:W-:Y:S01]  /*8890*/  PRMT R11, RZ, 0x7610, R11 ;  /* 0x00007610ff0b7816 */ /* 0x000fe2000000000b */
[----:B------:R-:W-:Y:S01]  /*88a0*/  IMAD.IADD R4, R6, 0x1, -R5 ;  /* 0x0000000106047824 */ /* 0x000fe200078e0a05 */
[----:B------:R-:W-:Y:S01]  /*88b0*/  ISETP.LT.U32.AND P0, PT, R10, 0x15, P0 ;  /* 0x000000150a00780c */ /* 0x000fe20000701070 */
[----:B------:R-:W-:-:S02]  /*88c0*/  IMAD.MOV.U32 R13, RZ, RZ, -0x1 ;  /* 0xffffffffff0d7424 */ /* 0x000fc400078e00ff */
[----:B------:R-:W0:Y:S01]  /*88d0*/  @P1 S2R R14, SR_CgaCtaId ;  /* 0x00000000000e1919 */ /* 0x000e220000008800 */
[----:B------:R-:W-:Y:S01]  /*88e0*/  @P1 MOV R3, 0x400 ;  /* 0x0000040000031802 */ /* 0x000fe20000000f00 */
[----:B------:R-:W-:Y:S01]  /*88f0*/  IMAD.MOV.U32 R20, RZ, RZ, -0x1 ;  /* 0xffffffffff147424 */ /* 0x000fe200078e00ff */
[----:B------:R-:W-:Y:S02]  /*8900*/  LEA.HI R4, R4, R5, RZ, 0x1f ;  /* 0x0000000504047211 */ /* 0x000fe400078ff8ff */
[----:B0-----:R-:W-:Y:S02]  /*8910*/  @P1 LEA R14, R14, R3, 0x18 ;  /* 0x000000030e0e1211 */ /* 0x001fe400078ec0ff */
[----:B------:R-:W-:Y:S02]  /*8920*/  SEL R3, RZ, 0x1, !P0 ;  /* 0x00000001ff037807 */ /* 0x000fe40004000000 */
[----:B------:R-:W-:Y:S01]  /*8930*/  IADD3 R16, P0, R16, UR20, RZ ;  /* 0x0000001410107c10 */ /* 0x000fe2000ff1e0ff */
[----:B------:R0:W-:Y:S01]  /*8940*/  @P1 SYNCS.ARRIVE.TRANS64.A1T0 RZ, [R14+URZ+0x168], RZ ;  /* 0x000168ff0eff19a7 */ /* 0x0001e2000810003f */
[----:B------:R-:W-:-:S02]  /*8950*/  LOP3.LUT R0, R0, R3, RZ, 0x3c, !PT ;  /* 0x0000000300007212 */ /* 0x000fc400078e3cff */
[----:B------:R-:W-:Y:S02]  /*8960*/  IADD3.X R17, R17, UR13, RZ, P0, !PT ;  /* 0x0000000d11117c10 */ /* 0x000fe400087fe4ff */
[----:B------:R-:W-:Y:S02]  /*8970*/  ISETP.GE.U32.AND P0, PT, R16, UR4, PT ;  /* 0x0000000410007c0c */ /* 0x000fe4000bf06070 */
[----:B------:R-:W-:Y:S02]  /*8980*/  SHF.R.U32.HI R3, RZ, 0x4, R4 ;  /* 0x00000004ff037819 */ /* 0x000fe40000011604 */
[----:B------:R-:W-:Y:S02]  /*8990*/  ISETP.GE.U32.AND.EX P0, PT, R17, UR5, PT, P0 ;  /* 0x0000000511007c0c */ /* 0x000fe4000bf06100 */
[----:B------:R-:W-:Y:S01]  /*89a0*/  @P2 LOP3.LUT R0, R0, 0x1, R3, 0x78, !PT ;  /* 0x0000000100002812 */ /* 0x000fe200078e7803 */
[----:B------:R-:W-:Y:S01]  /*89b0*/  IMAD R3, R3, -0x15, R6 ;  /* 0xffffffeb03037824 */ /* 0x000fe200078e0206 */
[----:B------:R-:W-:Y:S01]  /*89c0*/  PRMT R4, RZ, 0x7610, R4 ;  /* 0x00007610ff047816 */ /* 0x000fe20000000004 */
[----:B------:R-:W-:-:S08]  /*89d0*/  IMAD.MOV.U32 R6, RZ, RZ, -0x1 ;  /* 0xffffffffff067424 */ /* 0x000fd000078e00ff */
[----:B0-----:R-:W-:Y:S05]  /*89e0*/  @P0 BRA `(.L_x_207) ;  /* 0x0000000400500947 */ /* 0x001fea0003800000 */
[----:B------:R-:W0:Y:S01]  /*89f0*/  S2R R15, SR_CTAID.X ;  /* 0x00000000000f7919 */ /* 0x000e220000002500 */
[----:B------:R-:W-:Y:S01]  /*8a00*/  ULDC.64 UR4, c[0x0][0x628] ;  /* 0x00018a0000047ab9 */ /* 0x000fe20000000a00 */
[----:B------:R-:W1:Y:S01]  /*8a10*/  LDC R20, c[0x0][0x144] ;  /* 0x00005100ff147b82 */ /* 0x000e620000000800 */
[----:B------:R-:W-:Y:S01]  /*8a20*/  ISETP.NE.U32.AND P0, PT, RZ, UR4, PT ;  /* 0x00000004ff007c0c */ /* 0x000fe2000bf05070 */
[----:B------:R-:W2:Y:S01]  /*8a30*/  S2R R13, SR_CTAID.Y ;  /* 0x00000000000d7919 */ /* 0x000ea20000002600 */
[----:B------:R-:W-:Y:S01]  /*8a40*/  ULDC UR7, c[0x0][0x630] ;  /* 0x00018c0000077ab9 */ /* 0x000fe20000000800 */
[----:B------:R-:W-:Y:S01]  /*8a50*/  ULDC UR8, c[0x0][0x150] ;  /* 0x0000540000087ab9 */ /* 0x000fe20000000800 */
[----:B------:R-:W-:Y:S01]  /*8a60*/  ISETP.NE.AND.EX P0, PT, RZ, UR5, PT, P0 ;  /* 0x00000005ff007c0c */ /* 0x000fe2000bf05300 */
[----:B------:R-:W-:Y:S02]  /*8a70*/  IMAD.MOV.U32 R4, RZ, RZ, R16 ;  /* 0x000000ffff047224 */ /* 0x000fe400078e0010 */
[----:B------:R-:W-:Y:S01]  /*8a80*/  IMAD.MOV.U32 R5, RZ, RZ, R17 ;  /* 0x000000ffff057224 */ /* 0x000fe200078e0011 */
[----:B0-----:R-:W-:-:S09]  /*8a90*/  I2FP.F32.U32 R22, R15 ;  /* 0x0000000f00167245 */ /* 0x001fd20000201000 */
[----:B------:R-:W-:Y:S05]  /*8aa0*/  @!P0 BRA `(.L_x_208) ;  /* 0x0000000000288947 */ /* 0x000fea0003800000 */
[----:B------:R-:W-:Y:S02]  /*8ab0*/  ULDC UR6, c[0x0][0x634] ;  /* 0x00018d0000067ab9 */ /* 0x000fe40000000800 */
[----:B------:R-:W-:-:S05]  /*8ac0*/  IADD3 R5, P0, R16, UR6, RZ ;  /* 0x0000000610057c10 */ /* 0x000fca000ff1e0ff */
[----:B------:R-:W-:-:S04]  /*8ad0*/  IMAD.X R21, RZ, RZ, R17, P0 ;  /* 0x000000ffff157224 */ /* 0x000fc800000e0611 */
[----:B------:R-:W-:-:S04]  /*8ae0*/  IMAD.WIDE.U32 R6, R21, UR4, RZ ;  /* 0x0000000415067c25 */ /* 0x000fc8000f8e00ff */
[----:B------:R-:W-:-:S04]  /*8af0*/  IMAD.WIDE.U32 R6, P0, R5, UR5, R6 ;  /* 0x0000000505067c25 */ /* 0x000fc8000f800006 */
[----:B------:R-:W-:-:S04]  /*8b00*/  IMAD.WIDE.U32 R4, R5, UR4, RZ ;  /* 0x0000000405047c25 */ /* 0x000fc8000f8e00ff */
[----:B------:R-:W-:Y:S01]  /*8b10*/  IMAD.MOV.U32 R4, RZ, RZ, R7 ;  /* 0x000000ffff047224 */ /* 0x000fe200078e0007 */
[----:B------:R-:W-:Y:S01]  /*8b20*/  IADD3 RZ, P1, R5, R6, RZ ;  /* 0x0000000605ff7210 */ /* 0x000fe20007f3e0ff */
[----:B------:R-:W-:-:S04]  /*8b30*/  IMAD.X R5, RZ, RZ, RZ, P0 ;  /* 0x000000ffff057224 */ /* 0x000fc800000e06ff */
[----:B------:R-:W-:-:S08]  /*8b40*/  IMAD.WIDE.U32.X R4, R21, UR5, R4, P1 ;  /* 0x0000000515047c25 */ /* 0x000fd000088e0404 */
.L_x_208:
[----:B------:R-:W-:Y:S01]  /*8b50*/  FMUL R22, R22, UR8 ;  /* 0x0000000816167c20 */ /* 0x000fe20008400000 */
[--C-:B------:R-:W-:Y:S01]  /*8b60*/  SHF.R.U64 R14, R4, UR7, R5.reuse ;  /* 0x00000007040e7c19 */ /* 0x100fe20008001205 */
[----:B------:R-:W-:Y:S01]  /*8b70*/  ULDC.64 UR4, c[0x0][0x620] ;  /* 0x0001880000047ab9 */ /* 0x000fe20000000a00 */
[----:B------:R-:W-:Y:S01]  /*8b80*/  SHF.R.U32.HI R4, RZ, UR7, R5 ;  /* 0x00000007ff047c19 */ /* 0x000fe20008011605 */
[----:B------:R-:W-:Y:S01]  /*8b90*/  ULDC.64 UR6, c[0x0][0x640] ;  /* 0x0001900000067ab9 */ /* 0x000fe20000000a00 */
[----:B------:R-:W-:Y:S01]  /*8ba0*/  IADD3 R5, P0, RZ, -R14, RZ ;  /* 0x8000000eff057210 */ /* 0x000fe20007f1e0ff */
[----:B------:R-:W0:Y:S04]  /*8bb0*/  F2I.U32.TRUNC.NTZ R22, R22 ;  /* 0x0000001600167305 */ /* 0x000e28000020f000 */
[----:B------:R-:W-:Y:S01]  /*8bc0*/  IMAD.X R4, RZ, RZ, ~R4, P0 ;  /* 0x000000ffff047224 */ /* 0x000fe200000e0e04 */
[----:B------:R-:W-:-:S03]  /*8bd0*/  ISETP.NE.U32.AND P0, PT, RZ, UR6, PT ;  /* 0x00000006ff007c0c */ /* 0x000fc6000bf05070 */
[----:B------:R-:W-:Y:S01]  /*8be0*/  IMAD R4, R4, UR4, RZ ;  /* 0x0000000404047c24 */ /* 0x000fe2000f8e02ff */
[----:B------:R-:W-:-:S03]  /*8bf0*/  ISETP.NE.AND.EX P0, PT, RZ, UR7, PT, P0 ;  /* 0x00000007ff007c0c */ /* 0x000fc6000bf05300 */
[C---:B------:R-:W-:Y:S01]  /*8c00*/  IMAD R7, R5.reuse, UR5, R4 ;  /* 0x0000000505077c24 */ /* 0x040fe2000f8e0204 */
[----:B------:R-:W-:Y:S01]  /*8c10*/  ULDC UR5, c[0x0][0x154] ;  /* 0x0000550000057ab9 */ /* 0x000fe20000000800 */
[----:B------:R-:W-:Y:S01]  /*8c20*/  IMAD.WIDE.U32 R4, R5, UR4, R16 ;  /* 0x0000000405047c25 */ /* 0x000fe2000f8e0010 */
[----:B------:R-:W-:-:S03]  /*8c30*/  ULDC UR4, c[0x0][0x618] ;  /* 0x0001860000047ab9 */ /* 0x000fc60000000800 */
[----:B0-----:R-:W-:Y:S02]  /*8c40*/  IMAD.MOV R6, RZ, RZ, -R22 ;  /* 0x000000ffff067224 */ /* 0x001fe400078e0a16 */
[----:B------:R-:W-:Y:S02]  /*8c50*/  IMAD.IADD R5, R5, 0x1, R7 ;  /* 0x0000000105057824 */ /* 0x000fe400078e0207 */
[----:B-1----:R-:W-:Y:S01]  /*8c60*/  IMAD R15, R20, R6, R15 ;  /* 0x00000006140f7224 */ /* 0x002fe200078e020f */
[----:B--2---:R-:W-:Y:S01]  /*8c70*/  I2FP.F32.U32 R6, R13 ;  /* 0x0000000d00067245 */ /* 0x004fe20000201000 */
[----:B------:R-:W0:Y:S01]  /*8c80*/  LDC R20, c[0x0][0x148] ;  /* 0x00005200ff147b82 */ /* 0x000e220000000800 */
[--C-:B------:R-:W-:Y:S02]  /*8c90*/  SHF.R.U64 R21, R4, UR4, R5.reuse ;  /* 0x0000000404157c19 */ /* 0x100fe40008001205 */
[----:B------:R-:W-:Y:S01]  /*8ca0*/  SHF.R.U32.HI R4, RZ, UR4, R5 ;  /* 0x00000004ff047c19 */ /* 0x000fe20008011605 */
[----:B------:R-:W-:Y:S01]  /*8cb0*/  FMUL R6, R6, UR5 ;  /* 0x0000000506067c20 */ /* 0x000fe20008400000 */
[----:B------:R-:W-:-:S02]  /*8cc0*/  ULDC UR4, c[0x0][0x608] ;  /* 0x0001820000047ab9 */ /* 0x000fc40000000800 */
[--C-:B------:R-:W-:Y:S01]  /*8cd0*/  SHF.R.U64 R23, R21, UR4, R4.reuse ;  /* 0x0000000415177c19 */ /* 0x100fe20008001204 */
[----:B------:R1:W2:Y:S01]  /*8ce0*/  F2I.U32.TRUNC.NTZ R24, R6 ;  /* 0x0000000600187305 */ /* 0x0002a2000020f000 */
[----:B------:R-:W-:Y:S01]  /*8cf0*/  SHF.R.U32.HI R4, RZ, UR4, R4 ;  /* 0x00000004ff047c19 */ /* 0x000fe20008011604 */
[----:B------:R-:W-:-:S03]  /*8d00*/  ULDC UR4, c[0x0][0x658] ;  /* 0x0001960000047ab9 */ /* 0x000fc60000000800 */
[--C-:B------:R-:W-:Y:S02]  /*8d10*/  SHF.R.U64 R22, R23, UR4, R4.reuse ;  /* 0x0000000417167c19 */ /* 0x100fe40008001204 */
[----:B------:R-:W-:-:S03]  /*8d20*/  SHF.R.U32.HI R25, RZ, UR4, R4 ;  /* 0x00000004ff197c19 */ /* 0x000fc60008011604 */
[----:B------:R-:W-:Y:S02]  /*8d30*/  IMAD.MOV.U32 R4, RZ, RZ, R22 ;  /* 0x000000ffff047224 */ /* 0x000fe400078e0016 */
[----:B------:R-:W-:Y:S01]  /*8d40*/  IMAD.MOV.U32 R5, RZ, RZ, R25 ;  /* 0x000000ffff057224 */ /* 0x000fe200078e0019 */
[----:B-1----:R-:W-:Y:S06]  /*8d50*/  @!P0 BRA `(.L_x_209) ;  /* 0x0000000000288947 */ /* 0x002fec0003800000 */
        /* <DEDUP_REMOVED lines=10> */
.L_x_209:
[----:B------:R-:W-:Y:S01]  /*8e00*/  ISETP.NE.AND P0, PT, R2, 0x1, PT ;  /* 0x000000010200780c */ /* 0x000fe20003f05270 */
[----:B------:R-:W-:Y:S01]  /*8e10*/  ULDC UR4, c[0x0][0x648] ;  /* 0x0001920000047ab9 */ /* 0x000fe20000000800 */
[----:B------:R-:W-:Y:S01]  /*8e20*/  LOP3.LUT R23, R23, UR17, RZ, 0xc0, !PT ;  /* 0x0000001117177c12 */ /* 0x000fe2000f8ec0ff */
[----:B--2---:R-:W-:Y:S01]  /*8e30*/  IMAD.MOV R24, RZ, RZ, -R24 ;  /* 0x000000ffff187224 */ /* 0x004fe200078e0a18 */
[----:B------:R-:W-:Y:S01]  /*8e40*/  SHF.R.U64 R4, R4, UR4, R5 ;  /* 0x0000000404047c19 */ /* 0x000fe20008001205 */
[----:B------:R-:W-:Y:S01]  /*8e50*/  ULDC UR4, c[0x0][0x638] ;  /* 0x00018e0000047ab9 */ /* 0x000fe20000000800 */
[----:B------:R-:W-:Y:S01]  /*8e60*/  LOP3.LUT R21, R21, UR16, RZ, 0xc0, !PT ;  /* 0x0000001015157c12 */ /* 0x000fe2000f8ec0ff */
[----:B------:R-:W-:Y:S01]  /*8e70*/  ULDC UR5, c[0x0][0x610] ;  /* 0x0001840000057ab9 */ /* 0x000fe20000000800 */
[----:B------:R-:W-:Y:S02]  /*8e80*/  IMAD.MOV.U32 R6, RZ, RZ, R14 ;  /* 0x000000ffff067224 */ /* 0x000fe400078e000e */
[----:B------:R-:W-:-:S02]  /*8e90*/  IMAD.MOV R5, RZ, RZ, -R4 ;  /* 0x000000ffff057224 */ /* 0x000fc400078e0a04 */
[----:B------:R-:W-:Y:S02]  /*8ea0*/  IMAD R4, R4, UR18, R23 ;  /* 0x0000001204047c24 */ /* 0x000fe4000f8e0217 */
[----:B0-----:R-:W-:Y:S02]  /*8eb0*/  @P0 IMAD R15, R20, R24, R13 ;  /* 0x00000018140f0224 */ /* 0x001fe400078e020d */
[----:B------:R-:W-:Y:S01]  /*8ec0*/  IMAD R22, R5, UR4, R22 ;  /* 0x0000000405167c24 */ /* 0x000fe2000f8e0216 */
[----:B------:R-:W-:Y:S01]  /*8ed0*/  ULDC UR4, c[0x0][0x600] ;  /* 0x0001800000047ab9 */ /* 0x000fe20000000800 */
[----:B------:R-:W-:Y:S02]  /*8ee0*/  IMAD R15, R4, UR5, R15 ;  /* 0x00000005040f7c24 */ /* 0x000fe4000f8e020f */
[----:B------:R-:W-:Y:S02]  /*8ef0*/  IMAD R22, R22, UR4, R21 ;  /* 0x0000000416167c24 */ /* 0x000fe4000f8e0215 */
[----:B------:R-:W-:-:S03]  /*8f00*/  IMAD.MOV.U32 R4, RZ, RZ, 0x1 ;  /* 0x00000001ff047424 */ /* 0x000fc600078e00ff */
[----:B------:R-:W-:Y:S02]  /*8f10*/  SEL R20, R22, R15, !P0 ;  /* 0x0000000f16147207 */ /* 0x000fe40004000000 */
[----:B------:R-:W-:-:S07]  /*8f20*/  SEL R13, R15, R22, !P0 ;  /* 0x000000160f0d7207 */ /* 0x000fce0004000000 */
.L_x_207:
[----:B------:R-:W-:Y:S05]  /*8f30*/  BSYNC B1 ;  /* 0x0000000000017941 */ /* 0x000fea0003800000 */
.L_x_206:
[----:B------:R-:W-:-:S13]  /*8f40*/  LOP3.LUT P0, RZ, R4, 0xff, RZ, 0xc0, !PT ;  /* 0x000000ff04ff7812 */ /* 0x000fda000780c0ff */
[----:B------:R-:W-:Y:S05]  /*8f50*/  @P0 BRA `(.L_x_210) ;  /* 0xfffffff400340947 */ /* 0x000fea000383ffff */
[----:B------:R-:W-:Y:S05]  /*8f60*/  BSYNC B0 ;  /* 0x0000000000007941 */ /* 0x000fea0003800000 */
.L_x_199:
[----:B------:R-:W-:-:S03]  /*8f70*/  UMOV UR4, 0xffffffff ;  /* 0xffffffff00047882 */ /* 0x000fc60000000000 */
[----:B------:R-:W-:Y:S05]  /*8f80*/  BRA.DIV UR4, `(.L_x_211) ;  /* 0x0000000e047c7947 */ /* 0x000fea000b800000 */
[----:B------:R-:W-:-:S13]  /*8f90*/  ELECT P6, URZ, PT ;  /* 0x00000000003f782f */ /* 0x000fda00038c0000 */
.L_x_242:
[----:B------:R-:W-:Y:S04]  /*8fa0*/  BSSY B0, `(.L_x_212) ;  /* 0x00000c4000007945 */ /* 0x000fe80003800000 */
[----:B------:R-:W-:Y:S05]  /*8fb0*/  @!P6 BRA `(.L_x_213) ;  /* 0x0000000c0008e947 */ /* 0x000fea0003800000 */
[----:B------:R-:W-:-:S04]  /*8fc0*/  LOP3.LUT R19, R19, 0x2, RZ, 0xfc, !PT ;  /* 0x0000000213137812 */ /* 0x000fc800078efcff */
[----:B------:R-:W-:-:S13]  /*8fd0*/  ISETP.NE.AND P0, PT, R19, 0x3, PT ;  /* 0x000000031300780c */ /* 0x000fda0003f05270 */
[----:B------:R-:W-:Y:S05]  /*8fe0*/  @!P0 BRA `(.L_x_214) ;  /* 0x0000000000048947 */ /* 0x000fea0003800000 */
[----:B------:R-:W-:Y:S01]  /*8ff0*/  BPT.TRAP 0x1 ;  /* 0x000000040000795c */ /* 0x000fe20000300000 */
.L_x_214:
[----:B------:R-:W0:Y:S01]  /*9000*/  S2R R5, SR_CgaCtaId ;  /* 0x0000000000057919 */ /* 0x000e220000008800 */
[----:B------:R-:W-:Y:S02]  /*9010*/  MOV R2, 0x400 ;  /* 0x0000040000027802 */ /* 0x000fe40000000f00 */
[----:B------:R-:W-:Y:S02]  /*9020*/  SHF.L.U32 R4, R0, 0x1f, RZ ;  /* 0x0000001f00047819 */ /* 0x000fe400000006ff */
[----:B0-----:R-:W-:-:S05]  /*9030*/  LEA R2, R5, R2, 0x18 ;  /* 0x0000000205027211 */ /* 0x001fca00078ec0ff */
[----:B------:R-:W-:-:S04]  /*9040*/  VIADD R2, R2, 0xa8 ;  /* 0x000000a802027836 */ /* 0x000fc80000000000 */
[C---:B------:R-:W-:Y:S02]  /*9050*/  IMAD R7, R3.reuse, 0x8, R2 ;  /* 0x0000000803077824 */ /* 0x040fe400078e0202 */
[----:B------:R-:W-:Y:S02]  /*9060*/  VIADD R3, R3, 0x1 ;  /* 0x0000000103037836 */ /* 0x000fe40000000000 */
[----:B------:R-:W0:Y:S03]  /*9070*/  SYNCS.PHASECHK.TRANS64.TRYWAIT P0, [R7+URZ], R4 ;  /* 0x00000004070075a7 */ /* 0x000e26000800017f */
[----:B------:R-:W-:-:S04]  /*9080*/  ISETP.NE.AND P1, PT, R3, 0x15, PT ;  /* 0x000000150300780c */ /* 0x000fc80003f25270 */
[----:B------:R-:W-:Y:S02]  /*9090*/  SEL R5, RZ, 0x1, P1 ;  /* 0x00000001ff057807 */ /* 0x000fe40000800000 */
[----:B------:R-:W-:Y:S02]  /*90a0*/  SEL R3, R3, RZ, P1 ;  /* 0x000000ff03037207 */ /* 0x000fe40000800000 */
[----:B------:R-:W-:-:S03]  /*90b0*/  LOP3.LUT R6, R0, R5, RZ, 0x3c, !PT ;  /* 0x0000000500067212 */ /* 0x000fc600078e3cff */
[----:B------:R-:W-:Y:S01]  /*90c0*/  IMAD R8, R3, 0x8, R2 ;  /* 0x0000000803087824 */ /* 0x000fe200078e0202 */
[----:B------:R-:W-:Y:S01]  /*90d0*/  SHF.L.U32 R5, R6, 0x1f, RZ ;  /* 0x0000001f06057819 */ /* 0x000fe200000006ff */
[----:B0-----:R-:W-:Y:S06]  /*90e0*/  @!P0 BRA `(.L_x_215) ;  /* 0x0000000c00448947 */ /* 0x001fec0003800000 */
.L_x_243:
[----:B------:R-:W1:Y:S01]  /*90f0*/  SYNCS.PHASECHK.TRANS64.TRYWAIT P0, [R8+URZ], R5 ;  /* 0x00000005080075a7 */ /* 0x000e62000800017f */
[----:B------:R-:W-:-:S05]  /*9100*/  VIADD R0, R3, 0x1 ;  /* 0x0000000103007836 */ /* 0x000fca0000000000 */
[----:B------:R-:W-:-:S04]  /*9110*/  ISETP.NE.AND P1, PT, R0, 0x15, PT ;  /* 0x000000150000780c */ /* 0x000fc80003f25270 */
[----:B------:R-:W-:Y:S02]  /*9120*/  SEL R3, RZ, 0x1, P1 ;  /* 0x00000001ff037807 */ /* 0x000fe40000800000 */
[----:B0-----:R-:W-:Y:S02]  /*9130*/  SEL R7, R0, RZ, P1 ;  /* 0x000000ff00077207 */ /* 0x001fe40000800000 */
[----:B------:R-:W-:-:S03]  /*9140*/  LOP3.LUT R6, R6, R3, RZ, 0x3c, !PT ;  /* 0x0000000306067212 */ /* 0x000fc600078e3cff */
[----:B------:R-:W-:Y:S01]  /*9150*/  IMAD R9, R7, 0x8, R2 ;  /* 0x0000000807097824 */ /* 0x000fe200078e0202 */
[----:B------:R-:W-:Y:S01]  /*9160*/  SHF.L.U32 R4, R6, 0x1f, RZ ;  /* 0x0000001f06047819 */ /* 0x000fe200000006ff */
[----:B-1----:R-:W-:Y:S06]  /*9170*/  @!P0 BRA `(.L_x_216) ;  /* 0x0000000c00348947 */ /* 0x002fec0003800000 */
.L_x_244:
[----:B------:R-:W1:Y:S01]  /*9180*/  SYNCS.PHASECHK.TRANS64.TRYWAIT P0, [R9+URZ], R4 ;  /* 0x00000004090075a7 */ /* 0x000e62000800017f */
[----:B------:R-:W-:-:S05]  /*9190*/  VIADD R0, R7, 0x1 ;  /* 0x0000000107007836 */ /* 0x000fca0000000000 */
[----:B------:R-:W-:-:S04]  /*91a0*/  ISETP.NE.AND P1, PT, R0, 0x15, PT ;  /* 0x000000150000780c */ /* 0x000fc80003f25270 */
[----:B------:R-:W-:Y:S02]  /*91b0*/  SEL R3, RZ, 0x1, P1 ;  /* 0x00000001ff037807 */ /* 0x000fe40000800000 */
[----:B------:R-:W-:Y:S02]  /*91c0*/  SEL R7, R0, RZ, P1 ;  /* 0x000000ff00077207 */ /* 0x000fe40000800000 */
[----:B------:R-:W-:-:S03]  /*91d0*/  LOP3.LUT R6, R6, R3, RZ, 0x3c, !PT ;  /* 0x0000000306067212 */ /* 0x000fc600078e3cff */
[----:B0-----:R-:W-:Y:S01]  /*91e0*/  IMAD R8, R7, 0x8, R2 ;  /* 0x0000000807087824 */ /* 0x001fe200078e0202 */
[----:B------:R-:W-:Y:S01]  /*91f0*/  SHF.L.U32 R5, R6, 0x1f, RZ ;  /* 0x0000001f06057819 */ /* 0x000fe200000006ff */
[----:B-1----:R-:W-:Y:S06]  /*9200*/  @!P0 BRA `(.L_x_217) ;  /* 0x0000000c00248947 */ /* 0x002fec0003800000 */
.L_x_245:
        /* <DEDUP_REMOVED lines=9> */
.L_x_246:
        /* <DEDUP_REMOVED lines=9> */
.L_x_247:
        /* <DEDUP_REMOVED lines=9> */
.L_x_248:
        /* <DEDUP_REMOVED lines=9> */
.L_x_249:
        /* <DEDUP_REMOVED lines=9> */
.L_x_250:
        /* <DEDUP_REMOVED lines=9> */
.L_x_251:
        /* <DEDUP_REMOVED lines=9> */
.L_x_252:
        /* <DEDUP_REMOVED lines=9> */
.L_x_253:
        /* <DEDUP_REMOVED lines=9> */
.L_x_254:
        /* <DEDUP_REMOVED lines=9> */
.L_x_255:
        /* <DEDUP_REMOVED lines=9> */
.L_x_256:
        /* <DEDUP_REMOVED lines=9> */
.L_x_257:
        /* <DEDUP_REMOVED lines=9> */
.L_x_258:
        /* <DEDUP_REMOVED lines=9> */
.L_x_259:
        /* <DEDUP_REMOVED lines=9> */
.L_x_260:
[----:B------:R-:W1:Y:S01]  /*9a80*/  SYNCS.PHASECHK.TRANS64.TRYWAIT P0, [R9+URZ], R4 ;  /* 0x00000004090075a7 */ /* 0x000e62000800017f */
[----:B------:R-:W-:-:S05]  /*9a90*/  VIADD R0, R7, 0x1 ;  /* 0x0000000107007836 */ /* 0x000fca0000000000 */
[----:B------:R-:W-:-:S04]  /*9aa0*/  ISETP.NE.AND P1, PT, R0, 0x15, PT ;  /* 0x000000150000780c */ /* 0x000fc80003f25270 */
[----:B------:R-:W-:Y:S02]  /*9ab0*/  SEL R3, RZ, 0x1, P1 ;  /* 0x00000001ff037807 */ /* 0x000fe40000800000 */
[----:B------:R-:W-:Y:S02]  /*9ac0*/  SEL R7, R0, RZ, P1 ;  /* 0x000000ff00077207 */ /* 0x000fe40000800000 */
[----:B------:R-:W-:-:S03]  /*9ad0*/  LOP3.LUT R11, R6, R3, RZ, 0x3c, !PT ;  /* 0x00000003060b7212 */ /* 0x000fc600078e3cff */
[----:B------:R-:W-:Y:S01]  /*9ae0*/  IMAD R6, R7, 0x8, R2 ;  /* 0x0000000807067824 */ /* 0x000fe200078e0202 */
[----:B0-----:R-:W-:Y:S01]  /*9af0*/  SHF.L.U32 R5, R11, 0x1f, RZ ;  /* 0x0000001f0b057819 */ /* 0x001fe200000006ff */
[----:B-1----:R-:W-:Y:S06]  /*9b00*/  @!P0 BRA `(.L_x_233) ;  /* 0x0000000800248947 */ /* 0x002fec0003800000 */
.L_x_261:
[----:B------:R-:W1:Y:S01]  /*9b10*/  SYNCS.PHASECHK.TRANS64.TRYWAIT P0, [R6+URZ], R5 ;  /* 0x00000005060075a7 */ /* 0x000e62000800017f */
[----:B------:R-:W-:-:S05]  /*9b20*/  VIADD R0, R7, 0x1 ;  /* 0x0000000107007836 */ /* 0x000fca0000000000 */
[----:B------:R-:W-:-:S04]  /*9b30*/  ISETP.NE.AND P1, PT, R0, 0x15, PT ;  /* 0x000000150000780c */ /* 0x000fc80003f25270 */
[----:B0-----:R-:W-:Y:S02]  /*9b40*/  SEL R4, RZ, 0x1, P1 ;  /* 0x00000001ff047807 */ /* 0x001fe40000800000 */
[----:B------:R-:W-:Y:S02]  /*9b50*/  SEL R3, R0, RZ, P1 ;  /* 0x000000ff00037207 */ /* 0x000fe40000800000 */
[----:B------:R-:W-:Y:S01]  /*9b60*/  LOP3.LUT R0, R11, R4, RZ, 0x3c, !PT ;  /* 0x000000040b007212 */ /* 0x000fe200078e3cff */
[----:B-1----:R-:W-:Y:S06]  /*9b70*/  @!P0 BRA `(.L_x_234) ;  /* 0x00000008001c8947 */ /* 0x002fec0003800000 */
.L_x_262:
[----:B------:R-:W-:Y:S01]  /*9b80*/  IMAD R3, R3, 0x8, R2 ;  /* 0x0000000803037824 */ /* 0x000fe200078e0202 */
[----:B------:R-:W-:-:S07]  /*9b90*/  SHF.L.U32 R0, R0, 0x1f, RZ ;  /* 0x0000001f00007819 */ /* 0x000fce00000006ff */
.L_x_235:
[----:B-1----:R1:W2:Y:S02]  /*9ba0*/  SYNCS.PHASECHK.TRANS64.TRYWAIT P0, [R3+URZ], R0 ;  /* 0x00000000030075a7 */ /* 0x0022a4000800017f */
[----:B--2---:R-:W-:Y:S05]  /*9bb0*/  @!P0 NANOSLEEP.SYNCS 0x989680 ;  /* 0x009896800000895d */ /* 0x004fea0003900000 */
[----:B------:R-:W2:Y:S02]  /*9bc0*/  @!P0 SYNCS.PHASECHK.TRANS64 P0, [R3+URZ], R0 ;  /* 0x00000000030085a7 */ /* 0x000ea4000800007f */
[----:B--2---:R-:W-:Y:S05]  /*9bd0*/  @!P0 BRA `(.L_x_235) ;  /* 0xfffffffc00f08947 */ /* 0x004fea000383ffff */
.L_x_213:
[----:B------:R-:W-:Y:S05]  /*9be0*/  BSYNC B0 ;  /* 0x0000000000007941 */ /* 0x000fea0003800000 */
.L_x_212:
[----:B------:R-:W-:Y:S05]  /*9bf0*/  EXIT ;  /* 0x000000000000794d */ /* 0x000fea0003800000 */
.L_x_22:
[----:B---3--:R3:W4:Y:S02]  /*9c00*/  SYNCS.PHASECHK.TRANS64.TRYWAIT P1, [R3+URZ], R0 ;  /* 0x00000000030075a7 */ /* 0x008724000802017f */
[----:B----4-:R-:W-:Y:S05]  /*9c10*/  @!P1 NANOSLEEP.SYNCS 0x989680 ;  /* 0x009896800000995d */ /* 0x010fea0003900000 */
[----:B------:R-:W4:Y:S02]  /*9c20*/  @!P1 SYNCS.PHASECHK.TRANS64 P1, [R3+URZ], R0 ;  /* 0x00000000030095a7 */ /* 0x000f24000802007f */
[----:B----4-:R-:W-:Y:S05]  /*9c30*/  @!P1 BRA `(.L_x_22) ;  /* 0xfffffffc00f09947 */ /* 0x010fea000383ffff */
[----:B------:R-:W-:Y:S05]  /*9c40*/  BRA `(.L_x_21) ;  /* 0xffffff7800b47947 */ /* 0x000fea000383ffff */
.L_x_27:
[----:B-1----:R-:W-:-:S04]  /*9c50*/  IMAD.U32 R6, RZ, RZ, UR7 ;  /* 0x00000007ff067e24 */ /* 0x002fc8000f8e00ff */
[----:B------:R1:W2:Y:S03]  /*9c60*/  SYNCS.PHASECHK.TRANS64.TRYWAIT P1, [R6+URZ], R5 ;  /* 0x00000005060075a7 */ /* 0x0002a6000802017f */
[----:B--2---:R-:W-:Y:S05]  /*9c70*/  @!P1 NANOSLEEP.SYNCS 0x989680 ;  /* 0x009896800000995d */ /* 0x004fea0003900000 */
[----:B------:R-:W2:Y:S02]  /*9c80*/  @!P1 SYNCS.PHASECHK.TRANS64 P1, [R6+URZ], R5 ;  /* 0x00000005060095a7 */ /* 0x000ea4000802007f */
[----:B--2---:R-:W-:Y:S05]  /*9c90*/  @!P1 BRA `(.L_x_27) ;  /* 0xfffffffc00ec9947 */ /* 0x004fea000383ffff */
[----:B------:R-:W-:Y:S05]  /*9ca0*/  BRA `(.L_x_26) ;  /* 0xffffff8000087947 */ /* 0x000fea000383ffff */
.L_x_200:
[----:B------:R-:W-:Y:S01]  /*9cb0*/  BSSY B1, `(.L_x_236) ;  /* 0x0000006000017945 */ /* 0x000fe20003800000 */
[----:B------:R-:W-:-:S07]  /*9cc0*/  IMAD.MOV.U32 R15, RZ, RZ, -0x1 ;  /* 0xffffffffff0f7424 */ /* 0x000fce00078e00ff */
[----:B------:R-:W-:Y:S05]  /*9cd0*/  WARPSYNC.COLLECTIVE R15, `(.L_x_237) ;  /* 0x000000000f0c7348 */ /* 0x000fea0003c00000 */
[----:B------:R-:W-:Y:S02]  /*9ce0*/  ELECT P6, UR62, PT ;  /* 0x00000000003e782f */ /* 0x000fe400038c0000 */
[----:B------:R-:W-:Y:S01]  /*9cf0*/  MOV R14, UR62 ;  /* 0x0000003e000e7c02 */ /* 0x000fe20008000f00 */
[----:B------:R-:W-:Y:S10]  /*9d00*/  ENDCOLLECTIVE ;  /* 0x000000000000791b */ /* 0x000ff40003800000 */
.L_x_237:
[----:B------:R-:W-:Y:S05]  /*9d10*/  BSYNC B1 ;  /* 0x0000000000017941 */ /* 0x000fea0003800000 */
.L_x_236:
[----:B------:R-:W-:Y:S05]  /*9d20*/  BRA `(.L_x_238) ;  /* 0xffffffe400cc7947 */ /* 0x000fea000383ffff */
.L_x_203:
[----:B0-----:R0:W1:Y:S02]  /*9d30*/  SYNCS.PHASECHK.TRANS64.TRYWAIT P0, [R20+URZ+0xa8], R7 ;  /* 0x0000a807140075a7 */ /* 0x001064000800017f */
[----:B-1----:R-:W-:Y:S05]  /*9d40*/  @!P0 NANOSLEEP.SYNCS 0x989680 ;  /* 0x009896800000895d */ /* 0x002fea0003900000 */
[----:B------:R-:W1:Y:S02]  /*9d50*/  @!P0 SYNCS.PHASECHK.TRANS64 P0, [R20+URZ+0xa8], R7 ;  /* 0x0000a807140085a7 */ /* 0x000e64000800007f */
[----:B-1----:R-:W-:Y:S05]  /*9d60*/  @!P0 BRA `(.L_x_203) ;  /* 0xfffffffc00f08947 */ /* 0x002fea000383ffff */
[----:B------:R-:W-:Y:S05]  /*9d70*/  BRA `(.L_x_239) ;  /* 0xffffffe800087947 */ /* 0x000fea000383ffff */
.L_x_211:
[----:B------:R-:W-:Y:S01]  /*9d80*/  BSSY B0, `(.L_x_240) ;  /* 0x0000006000007945 */ /* 0x000fe20003800000 */
[----:B------:R-:W-:-:S07]  /*9d90*/  IMAD.MOV.U32 R15, RZ, RZ, -0x1 ;  /* 0xffffffffff0f7424 */ /* 0x000fce00078e00ff */
[----:B------:R-:W-:Y:S05]  /*9da0*/  WARPSYNC.COLLECTIVE R15, `(.L_x_241) ;  /* 0x000000000f0c7348 */ /* 0x000fea0003c00000 */
[----:B------:R-:W-:Y:S02]  /*9db0*/  ELECT P6, UR62, PT ;  /* 0x00000000003e782f */ /* 0x000fe400038c0000 */
[----:B------:R-:W-:Y:S01]  /*9dc0*/  MOV R14, UR62 ;  /* 0x0000003e000e7c02 */ /* 0x000fe20008000f00 */
[----:B------:R-:W-:Y:S10]  /*9dd0*/  ENDCOLLECTIVE ;  /* 0x000000000000791b */ /* 0x000ff40003800000 */
.L_x_241:
[----:B------:R-:W-:Y:S05]  /*9de0*/  BSYNC B0 ;  /* 0x0000000000007941 */ /* 0x000fea0003800000 */
.L_x_240:
[----:B------:R-:W-:Y:S05]  /*9df0*/  BRA `(.L_x_242) ;  /* 0xfffffff000687947 */ /* 0x000fea000383ffff */
.L_x_215:
[----:B0-----:R0:W1:Y:S02]  /*9e00*/  SYNCS.PHASECHK.TRANS64.TRYWAIT P0, [R7+URZ], R4 ;  /* 0x00000004070075a7 */ /* 0x001064000800017f */
[----:B-1----:R-:W-:Y:S05]  /*9e10*/  @!P0 NANOSLEEP.SYNCS 0x989680 ;  /* 0x009896800000895d */ /* 0x002fea0003900000 */
[----:B------:R-:W1:Y:S02]  /*9e20*/  @!P0 SYNCS.PHASECHK.TRANS64 P0, [R7+URZ], R4 ;  /* 0x00000004070085a7 */ /* 0x000e64000800007f */
[----:B-1----:R-:W-:Y:S05]  /*9e30*/  @!P0 BRA `(.L_x_215) ;  /* 0xfffffffc00f08947 */ /* 0x002fea000383ffff */
[----:B------:R-:W-:Y:S05]  /*9e40*/  BRA `(.L_x_243) ;  /* 0xfffffff000a87947 */ /* 0x000fea000383ffff */
.L_x_216:
[----:B0-----:R0:W1:Y:S02]  /*9e50*/  SYNCS.PHASECHK.TRANS64.TRYWAIT P0, [R8+URZ], R5 ;  /* 0x00000005080075a7 */ /* 0x001064000800017f */
[----:B-1----:R-:W-:Y:S05]  /*9e60*/  @!P0 NANOSLEEP.SYNCS 0x989680 ;  /* 0x009896800000895d */ /* 0x002fea0003900000 */
[----:B------:R-:W1:Y:S02]  /*9e70*/  @!P0 SYNCS.PHASECHK.TRANS64 P0, [R8+URZ], R5 ;  /* 0x00000005080085a7 */ /* 0x000e64000800007f */
[----:B-1----:R-:W-:Y:S05]  /*9e80*/  @!P0 BRA `(.L_x_216) ;  /* 0xfffffffc00f08947 */ /* 0x002fea000383ffff */
[----:B------:R-:W-:Y:S05]  /*9e90*/  BRA `(.L_x_244) ;  /* 0xfffffff000b87947 */ /* 0x000fea000383ffff */
.L_x_217:
[----:B0-----:R0:W1:Y:S02]  /*9ea0*/  SYNCS.PHASECHK.TRANS64.TRYWAIT P0, [R9+URZ], R4 ;  /* 0x00000004090075a7 */ /* 0x001064000800017f */
[----:B-1----:R-:W-:Y:S05]  /*9eb0*/  @!P0 NANOSLEEP.SYNCS 0x989680 ;  /* 0x009896800000895d */ /* 0x002fea0003900000 */
[----:B------:R-:W1:Y:S02]  /*9ec0*/  @!P0 SYNCS.PHASECHK.TRANS64 P0, [R9+URZ], R4 ;  /* 0x00000004090085a7 */ /* 0x000e64000800007f */
[----:B-1----:R-:W-:Y:S05]  /*9ed0*/  @!P0 BRA `(.L_x_217) ;  /* 0xfffffffc00f08947 */ /* 0x002fea000383ffff */
[----:B------:R-:W-:Y:S05]  /*9ee0*/  BRA `(.L_x_245) ;  /* 0xfffffff000c87947 */ /* 0x000fea000383ffff */
.L_x_218:
[----:B0-----:R0:W1:Y:S02]  /*9ef0*/  SYNCS.PHASECHK.TRANS64.TRYWAIT P0, [R8+URZ], R5 ;  /* 0x00000005080075a7 */ /* 0x001064000800017f */
[----:B-1----:R-:W-:Y:S05]  /*9f00*/  @!P0 NANOSLEEP.SYNCS 0x989680 ;  /* 0x009896800000895d */ /* 0x002fea0003900000 */
[----:B------:R-:W1:Y:S02]  /*9f10*/  @!P0 SYNCS.PHASECHK.TRANS64 P0, [R8+URZ], R5 ;  /* 0x00000005080085a7 */ /* 0x000e64000800007f */
[----:B-1----:R-:W-:Y:S05]  /*9f20*/  @!P0 BRA `(.L_x_218) ;  /* 0xfffffffc00f08947 */ /* 0x002fea000383ffff */
[----:B------:R-:W-:Y:S05]  /*9f30*/  BRA `(.L_x_246) ;  /* 0xfffffff000d87947 */ /* 0x000fea000383ffff */
.L_x_219:
[----:B0-----:R0:W1:Y:S02]  /*9f40*/  SYNCS.PHASECHK.TRANS64.TRYWAIT P0, [R9+URZ], R4 ;  /* 0x00000004090075a7 */ /* 0x001064000800017f */
[----:B-1----:R-:W-:Y:S05]  /*9f50*/  @!P0 NANOSLEEP.SYNCS 0x989680 ;  /* 0x009896800000895d */ /* 0x002fea0003900000 */
[----:B------:R-:W1:Y:S02]  /*9f60*/  @!P0 SYNCS.PHASECHK.TRANS64 P0, [R9+URZ], R4 ;  /* 0x00000004090085a7 */ /* 0x000e64000800007f */
[----:B-1----:R-:W-:Y:S05]  /*9f70*/  @!P0 BRA `(.L_x_219) ;  /* 0xfffffffc00f08947 */ /* 0x002fea000383ffff */
[----:B------:R-:W-:Y:S05]  /*9f80*/  BRA `(.L_x_247) ;  /* 0xfffffff000e87947 */ /* 0x000fea000383ffff */
.L_x_220:
[----:B0-----:R0:W1:Y:S02]  /*9f90*/  SYNCS.PHASECHK.TRANS64.TRYWAIT P0, [R8+URZ], R5 ;  /* 0x00000005080075a7 */ /* 0x001064000800017f */
[----:B-1----:R-:W-:Y:S05]  /*9fa0*/  @!P0 NANOSLEEP.SYNCS 0x989680 ;  /* 0x009896800000895d */ /* 0x002fea0003900000 */
[----:B------:R-:W1:Y:S02]  /*9fb0*/  @!P0 SYNCS.PHASECHK.TRANS64 P0, [R8+URZ], R5 ;  /* 0x00000005080085a7 */ /* 0x000e64000800007f */
[----:B-1----:R-:W-:Y:S05]  /*9fc0*/  @!P0 BRA `(.L_x_220) ;  /* 0xfffffffc00f08947 */ /* 0x002fea000383ffff */
[----:B------:R-:W-:Y:S05]  /*9fd0*/  BRA `(.L_x_248) ;  /* 0xfffffff000f87947 */ /* 0x000fea000383ffff */
.L_x_221:
[----:B0-----:R0:W1:Y:S02]  /*9fe0*/  SYNCS.PHASECHK.TRANS64.TRYWAIT P0, [R9+URZ], R4 ;  /* 0x00000004090075a7 */ /* 0x001064000800017f */
[----:B-1----:R-:W-:Y:S05]  /*9ff0*/  @!P0 NANOSLEEP.SYNCS 0x989680 ;  /* 0x009896800000895d */ /* 0x002fea0003900000 */
[----:B------:R-:W1:Y:S02]  /*a000*/  @!P0 SYNCS.PHASECHK.TRANS64 P0, [R9+URZ], R4 ;  /* 0x00000004090085a7 */ /* 0x000e64000800007f */
[----:B-1----:R-:W-:Y:S05]  /*a010*/  @!P0 BRA `(.L_x_221) ;  /* 0xfffffffc00f08947 */ /* 0x002fea000383ffff */
[----:B------:R-:W-:Y:S05]  /*a020*/  BRA `(.L_x_249) ;  /* 0xfffffff400087947 */ /* 0x000fea000383ffff */
.L_x_222:
[----:B0-----:R0:W1:Y:S02]  /*a030*/  SYNCS.PHASECHK.TRANS64.TRYWAIT P0, [R8+URZ], R5 ;  /* 0x00000005080075a7 */ /* 0x001064000800017f */
[----:B-1----:R-:W-:Y:S05]  /*a040*/  @!P0 NANOSLEEP.SYNCS 0x989680 ;  /* 0x009896800000895d */ /* 0x002fea0003900000 */
[----:B------:R-:W1:Y:S02]  /*a050*/  @!P0 SYNCS.PHASECHK.TRANS64 P0, [R8+URZ], R5 ;  /* 0x00000005080085a7 */ /* 0x000e64000800007f */
[----:B-1----:R-:W-:Y:S05]  /*a060*/  @!P0 BRA `(.L_x_222) ;  /* 0xfffffffc00f08947 */ /* 0x002fea000383ffff */
[----:B------:R-:W-:Y:S05]  /*a070*/  BRA `(.L_x_250) ;  /* 0xfffffff400187947 */ /* 0x000fea000383ffff */
.L_x_223:
[----:B0-----:R0:W1:Y:S02]  /*a080*/  SYNCS.PHASECHK.TRANS64.TRYWAIT P0, [R9+URZ], R4 ;  /* 0x00000004090075a7 */ /* 0x001064000800017f */
[----:B-1----:R-:W-:Y:S05]  /*a090*/  @!P0 NANOSLEEP.SYNCS 0x989680 ;  /* 0x009896800000895d */ /* 0x002fea0003900000 */
[----:B------:R-:W1:Y:S02]  /*a0a0*/  @!P0 SYNCS.PHASECHK.TRANS64 P0, [R9+URZ], R4 ;  /* 0x00000004090085a7 */ /* 0x000e64000800007f */
[----:B-1----:R-:W-:Y:S05]  /*a0b0*/  @!P0 BRA `(.L_x_223) ;  /* 0xfffffffc00f08947 */ /* 0x002fea000383ffff */
[----:B------:R-:W-:Y:S05]  /*a0c0*/  BRA `(.L_x_251) ;  /* 0xfffffff400287947 */ /* 0x000fea000383ffff */
.L_x_224:
[----:B0-----:R0:W1:Y:S02]  /*a0d0*/  SYNCS.PHASECHK.TRANS64.TRYWAIT P0, [R8+URZ], R5 ;  /* 0x00000005080075a7 */ /* 0x001064000800017f */
[----:B-1----:R-:W-:Y:S05]  /*a0e0*/  @!P0 NANOSLEEP.SYNCS 0x989680 ;  /* 0x009896800000895d */ /* 0x002fea0003900000 */
[----:B------:R-:W1:Y:S02]  /*a0f0*/  @!P0 SYNCS.PHASECHK.TRANS64 P0, [R8+URZ], R5 ;  /* 0x00000005080085a7 */ /* 0x000e64000800007f */
[----:B-1----:R-:W-:Y:S05]  /*a100*/  @!P0 BRA `(.L_x_224) ;  /* 0xfffffffc00f08947 */ /* 0x002fea000383ffff */
[----:B------:R-:W-:Y:S05]  /*a110*/  BRA `(.L_x_252) ;  /* 0xfffffff400387947 */ /* 0x000fea000383ffff */
.L_x_225:
[----:B0-----:R0:W1:Y:S02]  /*a120*/  SYNCS.PHASECHK.TRANS64.TRYWAIT P0, [R9+URZ], R4 ;  /* 0x00000004090075a7 */ /* 0x001064000800017f */
[----:B-1----:R-:W-:Y:S05]  /*a130*/  @!P0 NANOSLEEP.SYNCS 0x989680 ;  /* 0x009896800000895d */ /* 0x002fea0003900000 */
[----:B------:R-:W1:Y:S02]  /*a140*/  @!P0 SYNCS.PHASECHK.TRANS64 P0, [R9+URZ], R4 ;  /* 0x00000004090085a7 */ /* 0x000e64000800007f */
[----:B-1----:R-:W-:Y:S05]  /*a150*/  @!P0 BRA `(.L_x_225) ;  /* 0xfffffffc00f08947 */ /* 0x002fea000383ffff */
[----:B------:R-:W-:Y:S05]  /*a160*/  BRA `(.L_x_253) ;  /* 0xfffffff400487947 */ /* 0x000fea000383ffff */
.L_x_226:
[----:B0-----:R0:W1:Y:S02]  /*a170*/  SYNCS.PHASECHK.TRANS64.TRYWAIT P0, [R8+URZ], R5 ;  /* 0x00000005080075a7 */ /* 0x001064000800017f */
[----:B-1----:R-:W-:Y:S05]  /*a180*/  @!P0 NANOSLEEP.SYNCS 0x989680 ;  /* 0x009896800000895d */ /* 0x002fea0003900000 */
[----:B------:R-:W1:Y:S02]  /*a190*/  @!P0 SYNCS.PHASECHK.TRANS64 P0, [R8+URZ], R5 ;  /* 0x00000005080085a7 */ /* 0x000e64000800007f */
[----:B-1----:R-:W-:Y:S05]  /*a1a0*/  @!P0 BRA `(.L_x_226) ;  /* 0xfffffffc00f08947 */ /* 0x002fea000383ffff */
[----:B------:R-:W-:Y:S05]  /*a1b0*/  BRA `(.L_x_254) ;  /* 0xfffffff400587947 */ /* 0x000fea000383ffff */
.L_x_227:
[----:B0-----:R0:W1:Y:S02]  /*a1c0*/  SYNCS.PHASECHK.TRANS64.TRYWAIT P0, [R9+URZ], R4 ;  /* 0x00000004090075a7 */ /* 0x001064000800017f */
[----:B-1----:R-:W-:Y:S05]  /*a1d0*/  @!P0 NANOSLEEP.SYNCS 0x989680 ;  /* 0x009896800000895d */ /* 0x002fea0003900000 */
[----:B------:R-:W1:Y:S02]  /*a1e0*/  @!P0 SYNCS.PHASECHK.TRANS64 P0, [R9+URZ], R4 ;  /* 0x00000004090085a7 */ /* 0x000e64000800007f */
[----:B-1----:R-:W-:Y:S05]  /*a1f0*/  @!P0 BRA `(.L_x_227) ;  /* 0xfffffffc00f08947 */ /* 0x002fea000383ffff */
[----:B------:R-:W-:Y:S05]  /*a200*/  BRA `(.L_x_255) ;  /* 0xfffffff400687947 */ /* 0x000fea000383ffff */
.L_x_228:
[----:B0-----:R0:W1:Y:S02]  /*a210*/  SYNCS.PHASECHK.TRANS64.TRYWAIT P0, [R8+URZ], R5 ;  /* 0x00000005080075a7 */ /* 0x001064000800017f */
[----:B-1----:R-:W-:Y:S05]  /*a220*/  @!P0 NANOSLEEP.SYNCS 0x989680 ;  /* 0x009896800000895d */ /* 0x002fea0003900000 */
[----:B------:R-:W1:Y:S02]  /*a230*/  @!P0 SYNCS.PHASECHK.TRANS64 P0, [R8+URZ], R5 ;  /* 0x00000005080085a7 */ /* 0x000e64000800007f */
[----:B-1----:R-:W-:Y:S05]  /*a240*/  @!P0 BRA `(.L_x_228) ;  /* 0xfffffffc00f08947 */ /* 0x002fea000383ffff */
[----:B------:R-:W-:Y:S05]  /*a250*/  BRA `(.L_x_256) ;  /* 0xfffffff400787947 */ /* 0x000fea000383ffff */
.L_x_229:
[----:B0-----:R0:W1:Y:S02]  /*a260*/  SYNCS.PHASECHK.TRANS64.TRYWAIT P0, [R9+URZ], R4 ;  /* 0x00000004090075a7 */ /* 0x001064000800017f */
[----:B-1----:R-:W-:Y:S05]  /*a270*/  @!P0 NANOSLEEP.SYNCS 0x989680 ;  /* 0x009896800000895d */ /* 0x002fea0003900000 */
[----:B------:R-:W1:Y:S02]  /*a280*/  @!P0 SYNCS.PHASECHK.TRANS64 P0, [R9+URZ], R4 ;  /* 0x00000004090085a7 */ /* 0x000e64000800007f */
[----:B-1----:R-:W-:Y:S05]  /*a290*/  @!P0 BRA `(.L_x_229) ;  /* 0xfffffffc00f08947 */ /* 0x002fea000383ffff */
[----:B------:R-:W-:Y:S05]  /*a2a0*/  BRA `(.L_x_257) ;  /* 0xfffffff400887947 */ /* 0x000fea000383ffff */
.L_x_230:
[----:B0-----:R0:W1:Y:S02]  /*a2b0*/  SYNCS.PHASECHK.TRANS64.TRYWAIT P0, [R8+URZ], R5 ;  /* 0x00000005080075a7 */ /* 0x001064000800017f */
[----:B-1----:R-:W-:Y:S05]  /*a2c0*/  @!P0 NANOSLEEP.SYNCS 0x989680 ;  /* 0x009896800000895d */ /* 0x002fea0003900000 */
[----:B------:R-:W1:Y:S02]  /*a2d0*/  @!P0 SYNCS.PHASECHK.TRANS64 P0, [R8+URZ], R5 ;  /* 0x00000005080085a7 */ /* 0x000e64000800007f */
[----:B-1----:R-:W-:Y:S05]  /*a2e0*/  @!P0 BRA `(.L_x_230) ;  /* 0xfffffffc00f08947 */ /* 0x002fea000383ffff */
[----:B------:R-:W-:Y:S05]  /*a2f0*/  BRA `(.L_x_258) ;  /* 0xfffffff400987947 */ /* 0x000fea000383ffff */
.L_x_231:
[----:B0-----:R0:W1:Y:S02]  /*a300*/  SYNCS.PHASECHK.TRANS64.TRYWAIT P0, [R9+URZ], R4 ;  /* 0x00000004090075a7 */ /* 0x001064000800017f */
[----:B-1----:R-:W-:Y:S05]  /*a310*/  @!P0 NANOSLEEP.SYNCS 0x989680 ;  /* 0x009896800000895d */ /* 0x002fea0003900000 */
[----:B------:R-:W1:Y:S02]  /*a320*/  @!P0 SYNCS.PHASECHK.TRANS64 P0, [R9+URZ], R4 ;  /* 0x00000004090085a7 */ /* 0x000e64000800007f */
[----:B-1----:R-:W-:Y:S05]  /*a330*/  @!P0 BRA `(.L_x_231) ;  /* 0xfffffffc00f08947 */ /* 0x002fea000383ffff */
[----:B------:R-:W-:Y:S05]  /*a340*/  BRA `(.L_x_259) ;  /* 0xfffffff400a87947 */ /* 0x000fea000383ffff */
.L_x_232:
[----:B0-----:R0:W1:Y:S02]  /*a350*/  SYNCS.PHASECHK.TRANS64.TRYWAIT P0, [R8+URZ], R5 ;  /* 0x00000005080075a7 */ /* 0x001064000800017f */
[----:B-1----:R-:W-:Y:S05]  /*a360*/  @!P0 NANOSLEEP.SYNCS 0x989680 ;  /* 0x009896800000895d */ /* 0x002fea0003900000 */
[----:B------:R-:W1:Y:S02]  /*a370*/  @!P0 SYNCS.PHASECHK.TRANS64 P0, [R8+URZ], R5 ;  /* 0x00000005080085a7 */ /* 0x000e64000800007f */
[----:B-1----:R-:W-:Y:S05]  /*a380*/  @!P0 BRA `(.L_x_232) ;  /* 0xfffffffc00f08947 */ /* 0x002fea000383ffff */
[----:B------:R-:W-:Y:S05]  /*a390*/  BRA `(.L_x_260) ;  /* 0xfffffff400b87947 */ /* 0x000fea000383ffff */
.L_x_233:
[----:B0-----:R0:W1:Y:S02]  /*a3a0*/  SYNCS.PHASECHK.TRANS64.TRYWAIT P0, [R9+URZ], R4 ;  /* 0x00000004090075a7 */ /* 0x001064000800017f */
[----:B-1----:R-:W-:Y:S05]  /*a3b0*/  @!P0 NANOSLEEP.SYNCS 0x989680 ;  /* 0x009896800000895d */ /* 0x002fea0003900000 */
[----:B------:R-:W1:Y:S02]  /*a3c0*/  @!P0 SYNCS.PHASECHK.TRANS64 P0, [R9+URZ], R4 ;  /* 0x00000004090085a7 */ /* 0x000e64000800007f */
[----:B-1----:R-:W-:Y:S05]  /*a3d0*/  @!P0 BRA `(.L_x_233) ;  /* 0xfffffffc00f08947 */ /* 0x002fea000383ffff */
[----:B------:R-:W-:Y:S05]  /*a3e0*/  BRA `(.L_x_261) ;  /* 0xfffffff400c87947 */ /* 0x000fea000383ffff */
.L_x_234:
[----:B0-----:R0:W1:Y:S02]  /*a3f0*/  SYNCS.PHASECHK.TRANS64.TRYWAIT P0, [R6+URZ], R5 ;  /* 0x00000005060075a7 */ /* 0x001064000800017f */
[----:B-1----:R-:W-:Y:S05]  /*a400*/  @!P0 NANOSLEEP.SYNCS 0x989680 ;  /* 0x009896800000895d */ /* 0x002fea0003900000 */
[----:B------:R-:W1:Y:S02]  /*a410*/  @!P0 SYNCS.PHASECHK.TRANS64 P0, [R6+URZ], R5 ;  /* 0x00000005060085a7 */ /* 0x000e64000800007f */
[----:B-1----:R-:W-:Y:S05]  /*a420*/  @!P0 BRA `(.L_x_234) ;  /* 0xfffffffc00f08947 */ /* 0x002fea000383ffff */
[----:B------:R-:W-:Y:S05]  /*a430*/  BRA `(.L_x_262) ;  /* 0xfffffff400d07947 */ /* 0x000fea000383ffff */
.L_x_263:
[----:B------:R-:W-:-:S00]  /*a440*/  BRA `(.L_x_263) ;  /* 0xfffffffc00fc7947 */ /* 0x000fc0000383ffff */
[----:B------:R-:W-:-:S00]  /*a450*/  NOP ;  /* 0x0000000000007918 */ /* 0x000fc00000000000 */
        /* <DEDUP_REMOVED lines=10> */
.L_x_264:


//--------------------- .nv.global.init           --------------------------
	.section	.nv.global.init,"aw",@progbits
.nv.global.init:
	.type		$str$22,@object
	.size		$str$22,($str$23 - $str$22)
$str$22:
        /*0000*/ 	.byte	0x6b, 0x5f, 0x74, 0x69, 0x6c, 0x65, 0x5f, 0x63, 0x6f, 0x75, 0x6e, 0x74, 0x20, 0x3e, 0x3d, 0x20
        /*0010*/ 	.byte	0x31, 0x00
	.type		$str$23,@object
	.size		$str$23,(__unnamed_1 - $str$23)
$str$23:
        /*0012*/ 	.byte	0x2f, 0x74, 0x6d, 0x70, 0x2f, 0x63, 0x75, 0x74, 0x6c, 0x61, 0x73, 0x73, 0x5f, 0x73, 0x77, 0x65
        /*0022*/ 	.byte	0x65, 0x70, 0x5f, 0x73, 0x72, 0x63, 0x2f, 0x69, 0x6e, 0x63, 0x6c, 0x75, 0x64, 0x65, 0x2f, 0x63
        /*0032*/ 	.byte	0x75, 0x74, 0x6c, 0x61, 0x73, 0x73, 0x2f, 0x67, 0x65, 0x6d, 0x6d, 0x2f, 0x63, 0x6f, 0x6c, 0x6c
        /*0042*/ 	.byte	0x65, 0x63, 0x74, 0x69, 0x76, 0x65, 0x2f, 0x73, 0x6d, 0x39, 0x30, 0x5f, 0x6d, 0x6d, 0x61, 0x5f
        /*0052*/ 	.byte	0x74, 0x6d, 0x61, 0x5f, 0x67, 0x6d, 0x6d, 0x61, 0x5f, 0x73, 0x73, 0x5f, 0x77, 0x61, 0x72, 0x70
        /*0062*/ 	.byte	0x73, 0x70, 0x65, 0x63, 0x69, 0x61, 0x6c, 0x69, 0x7a, 0x65, 0x64, 0x2e, 0x68, 0x70, 0x70, 0x00
	.type		__unnamed_1,@object
	.size		__unnamed_1,(.L_0 - __unnamed_1)
__unnamed_1:
        /*0072*/ 	.byte	0x76, 0x6f, 0x69, 0x64, 0x20, 0x63, 0x75, 0x74, 0x6c, 0x61, 0x73, 0x73, 0x3a, 0x3a, 0x67, 0x65
        /* <DEDUP_REMOVED lines=180> */
        /*0bc2*/ 	.byte	0x74, 0x79, 0x5d, 0x00
.L_0:


//--------------------- .nv.shared._ZN7cutlass13device_kernelINS_4gemm6kernel13GemmUniversalIN4cute5tupleIJiiiiEEENS1_10collective13CollectiveMmaINS1_34MainloopSm90TmaGmmaWarpSpecializedILi21ENS5_IJNS4_1CILi2EEENSA_ILi1EEESC_EEENS1_35KernelTmaWarpSpecializedCooperativeEEENS5_IJNSA_ILi256EEENSA_ILi80EEENSA_ILi16EEEEEENS_6half_tENS5_IJlSC_lEEESK_SL_NS4_8TiledMMAINS4_8MMA_AtomIJNS4_4SM904GMMA25MMA_64x16x16_F32F16F16_SSILNSP_5MajorE0ELSR_0ELNSP_7ScaleInE1ELSS_1EEEEEENS4_6LayoutISD_NS5_IJSC_NSA_ILi0EEESW_EEEEENS5_IJNS4_10UnderscoreESZ_SZ_EEEEENS4_13SM90_TMA_LOADENS4_14ComposedLayoutINS4_7SwizzleILi1ELi4ELi3EEENS4_18smem_ptr_flag_bitsILi16EEENSV_INS5_IJNSA_ILi8EEESI_EEENS5_IJSI_SC_EEEEEEEvNS4_8identityENS4_23SM90_TMA_LOAD_MULTICASTES1C_vS1D_EENS_8epilogue10collective6detail29Sm90TmaWarpSpecializedAdapterINS1H_15DefaultEpilogueISK_SL_SL_NS1G_6thread17LinearCombinationISK_Li1EffLNS1L_9ScaleType4KindE0ELNS_15FloatRoundStyleE2ESK_EENS1_15EpilogueDefaultEEEEEvvEEEEvNT_6ParamsE --------------------------
	.section	.nv.shared._ZN7cutlass13device_kernelINS_4gemm6kernel13GemmUniversalIN4cute5tupleIJiiiiEEENS1_10collective13CollectiveMmaINS1_34MainloopSm90TmaGmmaWarpSpecializedILi21ENS5_IJNS4_1CILi2EEENSA_ILi1EEESC_EEENS1_35KernelTmaWarpSpecializedCooperativeEEENS5_IJNSA_ILi256EEENSA_ILi80EEENSA_ILi16EEEEEENS_6half_tENS5_IJlSC_lEEESK_SL_NS4_8TiledMMAINS4_8MMA_AtomIJNS4_4SM904GMMA25MMA_64x16x16_F32F16F16_SSILNSP_5MajorE0ELSR_0ELNSP_7ScaleInE1ELSS_1EEEEEENS4_6LayoutISD_NS5_IJSC_NSA_ILi0EEESW_EEEEENS5_IJNS4_10UnderscoreESZ_SZ_EEEEENS4_13SM90_TMA_LOADENS4_14ComposedLayoutINS4_7SwizzleILi1ELi4ELi3EEENS4_18smem_ptr_flag_bitsILi16EEENSV_INS5_IJNSA_ILi8EEESI_EEENS5_IJSI_SC_EEEEEEEvNS4_8identityENS4_23SM90_TMA_LOAD_MULTICASTES1C_vS1D_EENS_8epilogue10collective6detail29Sm90TmaWarpSpecializedAdapterINS1H_15DefaultEpilogueISK_SL_SL_NS1G_6thread17LinearCombinationISK_Li1EffLNS1L_9ScaleType4KindE0ELNS_15FloatRoundStyleE2ESK_EENS1_15EpilogueDefaultEEEEEvvEEEEvNT_6ParamsE,"aw",@nobits
	.sectionflags	@""
	.align	16
	.zero		1024


//--------------------- .nv.shared.reserved.0     --------------------------
	.section	.nv.shared.reserved.0,"aw",@nobits
	.weak		__nv_reservedSMEM_offset_0_alias
	.size		__nv_reservedSMEM_offset_0_alias, 0, 0
	.other		__nv_reservedSMEM_offset_0_alias,@"STO_CUDA_RESERVED_SHARED STV_DEFAULT"
__nv_reservedSMEM_offset_0_alias:
	.zero		0


//--------------------- .nv.global                --------------------------
	.section	.nv.global,"aw",@nobits
.nv.global:
	.type		_ZN39_INTERNAL_b99b5499_4_k_cu_d09ecdbf_40614cute1_E,@object
	.size		_ZN39_INTERNAL_b99b5499_4_k_cu_d09ecdbf_40614cute1_E,(_ZN39_INTERNAL_b99b5499_4_k_cu_d09ecdbf_40614cuda3std3__45__cpo6cbeginE - _ZN39_INTERNAL_b99b5499_4_k_cu_d09ecdbf_40614cute1_E)
_ZN39_INTERNAL_b99b5499_4_k_cu_d09ecdbf_40614cute1_E:
	.zero		1
	.type		_ZN39_INTERNAL_b99b5499_4_k_cu_d09ecdbf_40614cuda3std3__45__cpo6cbeginE,@object
	.size		_ZN39_INTERNAL_b99b5499_4_k_cu_d09ecdbf_40614cuda3std3__45__cpo6cbeginE,(_ZN39_INTERNAL_b99b5499_4_k_cu_d09ecdbf_40614cuda3std3__48in_placeE - _ZN39_INTERNAL_b99b5499_4_k_cu_d09ecdbf_40614cuda3std3__45__cpo6cbeginE)
_ZN39_INTERNAL_b99b5499_4_k_cu_d09ecdbf_40614cuda3std3__45__cpo6cbeginE:
	.zero		1
	.type		_ZN39_INTERNAL_b99b5499_4_k_cu_d09ecdbf_40614cuda3std3__48in_placeE,@object
	.size		_ZN39_INTERNAL_b99b5499_4_k_cu_d09ecdbf_40614cuda3std3__48in_placeE,(_ZN39_INTERNAL_b99b5499_4_k_cu_d09ecdbf_40614cuda3std6ranges3__45__cpo9iter_moveE - _ZN39_INTERNAL_b99b5499_4_k_cu_d09ecdbf_40614cuda3std3__48in_placeE)
_ZN39_INTERNAL_b99b5499_4_k_cu_d09ecdbf_40614cuda3std3__48in_placeE:
	.zero		1
	.type		_ZN39_INTERNAL_b99b5499_4_k_cu_d09ecdbf_40614cuda3std6ranges3__45__cpo9iter_moveE,@object
	.size		_ZN39_INTERNAL_b99b5499_4_k_cu_d09ecdbf_40614cuda3std6ranges3__45__cpo9iter_moveE,(_ZN39_INTERNAL_b99b5499_4_k_cu_d09ecdbf_40614cuda3std3__45__cpo5beginE - _ZN39_INTERNAL_b99b5499_4_k_cu_d09ecdbf_40614cuda3std6ranges3__45__cpo9iter_moveE)
_ZN39_INTERNAL_b99b5499_4_k_cu_d09ecdbf_40614cuda3std6ranges3__45__cpo9iter_moveE:
	.zero		1
	.type		_ZN39_INTERNAL_b99b5499_4_k_cu_d09ecdbf_40614cuda3std3__45__cpo5beginE,@object
	.size		_ZN39_INTERNAL_b99b5499_4_k_cu_d09ecdbf_40614cuda3std3__45__cpo5beginE,(_ZN39_INTERNAL_b99b5499_4_k_cu_d09ecdbf_40614cuda3std3__441_GLOBAL__N__b99b5499_4_k_cu_d09ecdbf_40616ignoreE - _ZN39_INTERNAL_b99b5499_4_k_cu_d09ecdbf_40614cuda3std3__45__cpo5beginE)
_ZN39_INTERNAL_b99b5499_4_k_cu_d09ecdbf_40614cuda3std3__45__cpo5beginE:
	.zero		1
	.type		_ZN39_INTERNAL_b99b5499_4_k_cu_d09ecdbf_40614cuda3std3__441_GLOBAL__N__b99b5499_4_k_cu_d09ecdbf_40616ignoreE,@object
	.size		_ZN39_INTERNAL_b99b5499_4_k_cu_d09ecdbf_40614cuda3std3__441_GLOBAL__N__b99b5499_4_k_cu_d09ecdbf_40616ignoreE,(_ZN39_INTERNAL_b99b5499_4_k_cu_d09ecdbf_40614cute7productE - _ZN39_INTERNAL_b99b5499_4_k_cu_d09ecdbf_40614cuda3std3__441_GLOBAL__N__b99b5499_4_k_cu_d09ecdbf_40616ignoreE)
_ZN39_INTERNAL_b99b5499_4_k_cu_d09ecdbf_40614cuda3std3__441_GLOBAL__N__b99b5499_4_k_cu_d09ecdbf_40616ignoreE:
	.zero		1
	.type		_ZN39_INTERNAL_b99b5499_4_k_cu_d09ecdbf_40614cute7productE,@object
	.size		_ZN39_INTERNAL_b99b5499_4_k_cu_d09ecdbf_40614cute7productE,(_ZN39_INTERNAL_b99b5499_4_k_cu_d09ecdbf_40614cuda3std3__45__cpo3endE - _ZN39_INTERNAL_b99b5499_4_k_cu_d09ecdbf_40614cute7productE)
_ZN39_INTERNAL_b99b5499_4_k_cu_d09ecdbf_40614cute7productE:
	.zero		1
	.type		_ZN39_INTERNAL_b99b5499_4_k_cu_d09ecdbf_40614cuda3std3__45__cpo3endE,@object
	.size		_ZN39_INTERNAL_b99b5499_4_k_cu_d09ecdbf_40614cuda3std3__45__cpo3endE,(_ZN39_INTERNAL_b99b5499_4_k_cu_d09ecdbf_40614cuda3std3__419piecewise_constructE - _ZN39_INTERNAL_b99b5499_4_k_cu_d09ecdbf_40614cuda3std3__45__cpo3endE)
_ZN39_INTERNAL_b99b5499_4_k_cu_d09ecdbf_40614cuda3std3__45__cpo3endE:
	.zero		1
	.type		_ZN39_INTERNAL_b99b5499_4_k_cu_d09ecdbf_40614cuda3std3__419piecewise_constructE,@object
	.size		_ZN39_INTERNAL_b99b5499_4_k_cu_d09ecdbf_40614cuda3std3__419piecewise_constructE,(_ZN39_INTERNAL_b99b5499_4_k_cu_d09ecdbf_40614cuda3std3__45__cpo4cendE - _ZN39_INTERNAL_b99b5499_4_k_cu_d09ecdbf_40614cuda3std3__419piecewise_constructE)
_ZN39_INTERNAL_b99b5499_4_k_cu_d09ecdbf_40614cuda3std3__419piecewise_constructE:
	.zero		1
	.type		_ZN39_INTERNAL_b99b5499_4_k_cu_d09ecdbf_40614cuda3std3__45__cpo4cendE,@object
	.size		_ZN39_INTERNAL_b99b5499_4_k_cu_d09ecdbf_40614cuda3std3__45__cpo4cendE,(_ZN39_INTERNAL_b99b5499_4_k_cu_d09ecdbf_40614cuda3std6ranges3__45__cpo4swapE - _ZN39_INTERNAL_b99b5499_4_k_cu_d09ecdbf_40614cuda3std3__45__cpo4cendE)
_ZN39_INTERNAL_b99b5499_4_k_cu_d09ecdbf_40614cuda3std3__45__cpo4cendE:
	.zero		1
	.type		_ZN39_INTERNAL_b99b5499_4_k_cu_d09ecdbf_40614cuda3std6ranges3__45__cpo4swapE,@object
	.size		_ZN39_INTERNAL_b99b5499_4_k_cu_d09ecdbf_40614cuda3std6ranges3__45__cpo4swapE,(.L_8 - _ZN39_INTERNAL_b99b5499_4_k_cu_d09ecdbf_40614cuda3std6ranges3__45__cpo4swapE)
_ZN39_INTERNAL_b99b5499_4_k_cu_d09ecdbf_40614cuda3std6ranges3__45__cpo4swapE:
	.zero		1
.L_8:


//--------------------- .nv.constant0._ZN7cutlass13device_kernelINS_4gemm6kernel13GemmUniversalIN4cute5tupleIJiiiiEEENS1_10collective13CollectiveMmaINS1_34MainloopSm90TmaGmmaWarpSpecializedILi21ENS5_IJNS4_1CILi2EEENSA_ILi1EEESC_EEENS1_35KernelTmaWarpSpecializedCooperativeEEENS5_IJNSA_ILi256EEENSA_ILi80EEENSA_ILi16EEEEEENS_6half_tENS5_IJlSC_lEEESK_SL_NS4_8TiledMMAINS4_8MMA_AtomIJNS4_4SM904GMMA25MMA_64x16x16_F32F16F16_SSILNSP_5MajorE0ELSR_0ELNSP_7ScaleInE1ELSS_1EEEEEENS4_6LayoutISD_NS5_IJSC_NSA_ILi0EEESW_EEEEENS5_IJNS4_10UnderscoreESZ_SZ_EEEEENS4_13SM90_TMA_LOADENS4_14ComposedLayoutINS4_7SwizzleILi1ELi4ELi3EEENS4_18smem_ptr_flag_bitsILi16EEENSV_INS5_IJNSA_ILi8EEESI_EEENS5_IJSI_SC_EEEEEEEvNS4_8identityENS4_23SM90_TMA_LOAD_MULTICASTES1C_vS1D_EENS_8epilogue10collective6detail29Sm90TmaWarpSpecializedAdapterINS1H_15DefaultEpilogueISK_SL_SL_NS1G_6thread17LinearCombinationISK_Li1EffLNS1L_9ScaleType4KindE0ELNS_15FloatRoundStyleE2ESK_EENS1_15EpilogueDefaultEEEEEvvEEEEvNT_6ParamsE --------------------------
	.section	.nv.constant0._ZN7cutlass13device_kernelINS_4gemm6kernel13GemmUniversalIN4cute5tupleIJiiiiEEENS1_10collective13CollectiveMmaINS1_34MainloopSm90TmaGmmaWarpSpecializedILi21ENS5_IJNS4_1CILi2EEENSA_ILi1EEESC_EEENS1_35KernelTmaWarpSpecializedCooperativeEEENS5_IJNSA_ILi256EEENSA_ILi80EEENSA_ILi16EEEEEENS_6half_tENS5_IJlSC_lEEESK_SL_NS4_8TiledMMAINS4_8MMA_AtomIJNS4_4SM904GMMA25MMA_64x16x16_F32F16F16_SSILNSP_5MajorE0ELSR_0ELNSP_7ScaleInE1ELSS_1EEEEEENS4_6LayoutISD_NS5_IJSC_NSA_ILi0EEESW_EEEEENS5_IJNS4_10UnderscoreESZ_SZ_EEEEENS4_13SM90_TMA_LOADENS4_14ComposedLayoutINS4_7SwizzleILi1ELi4ELi3EEENS4_18smem_ptr_flag_bitsILi16EEENSV_INS5_IJNSA_ILi8EEESI_EEENS5_IJSI_SC_EEEEEEEvNS4_8identityENS4_23SM90_TMA_LOAD_MULTICASTES1C_vS1D_EENS_8epilogue10collective6detail29Sm90TmaWarpSpecializedAdapterINS1H_15DefaultEpilogueISK_SL_SL_NS1G_6thread17LinearCombinationISK_Li1EffLNS1L_9ScaleType4KindE0ELNS_15FloatRoundStyleE2ESK_EENS1_15EpilogueDefaultEEEEEvvEEEEvNT_6ParamsE,"a",@progbits
	.sectionflags	@""
	.align	4
.nv.constant0._ZN7cutlass13device_kernelINS_4gemm6kernel13GemmUniversalIN4cute5tupleIJiiiiEEENS1_10collective13CollectiveMmaINS1_34MainloopSm90TmaGmmaWarpSpecializedILi21ENS5_IJNS4_1CILi2EEENSA_ILi1EEESC_EEENS1_35KernelTmaWarpSpecializedCooperativeEEENS5_IJNSA_ILi256EEENSA_ILi80EEENSA_ILi16EEEEEENS_6half_tENS5_IJlSC_lEEESK_SL_NS4_8TiledMMAINS4_8MMA_AtomIJNS4_4SM904GMMA25MMA_64x16x16_F32F16F16_SSILNSP_5MajorE0ELSR_0ELNSP_7ScaleInE1ELSS_1EEEEEENS4_6LayoutISD_NS5_IJSC_NSA_ILi0EEESW_EEEEENS5_IJNS4_10UnderscoreESZ_SZ_EEEEENS4_13SM90_TMA_LOADENS4_14ComposedLayoutINS4_7SwizzleILi1ELi4ELi3EEENS4_18smem_ptr_flag_bitsILi16EEENSV_INS5_IJNSA_ILi8EEESI_EEENS5_IJSI_SC_EEEEEEEvNS4_8identityENS4_23SM90_TMA_LOAD_MULTICASTES1C_vS1D_EENS_8epilogue10collective6detail29Sm90TmaWarpSpecializedAdapterINS1H_15DefaultEpilogueISK_SL_SL_NS1G_6thread17LinearCombinationISK_Li1EffLNS1L_9ScaleType4KindE0ELNS_15FloatRoundStyleE2ESK_EENS1_15EpilogueDefaultEEEEEvvEEEEvNT_6ParamsE:
	.zero		1664


//--------------------- SYMBOLS --------------------------

	.type		.nv.reservedSmem.offset0,@object
	.size		.nv.reservedSmem.offset0,0x4
	.type		__assertfail,@function
